// auto-generated by cutlass_sweep.gemm — config: {"arch": "sm_90", "cluster_m": 4, "cluster_n": 1, "dtype": "int8", "dtype_b": "int8", "layout": "nt", "stages": 0, "tile_k": 64, "tile_m": 64, "tile_n": 256}
#include "cutlass/cutlass.h"
#include "cutlass/gemm/collective/collective_builder.hpp"
#include "cutlass/gemm/device/gemm_universal_adapter.h"
#include "cutlass/gemm/kernel/gemm_universal.hpp"
#include "cutlass/epilogue/collective/collective_builder.hpp"

using ElemA = int8_t;
using ElemB = int8_t;
using ElemCD = int8_t;
using Acc  = int32_t;
using TileShape    = cute::Shape<cute::_64, cute::_256, cute::_64>;
using ClusterShape = cute::Shape<cute::_4, cute::_1, cute::_1>;

using CollectiveEpilogue = typename cutlass::epilogue::collective::CollectiveBuilder<
    cutlass::arch::Sm90, cutlass::arch::OpClassTensorOp,
    TileShape, ClusterShape,
    cutlass::epilogue::collective::EpilogueTileAuto,
    Acc, Acc,
    ElemCD, cutlass::layout::RowMajor, 128 / cutlass::sizeof_bits<ElemCD>::value,
    ElemCD, cutlass::layout::RowMajor, 128 / cutlass::sizeof_bits<ElemCD>::value,
    cutlass::epilogue::collective::EpilogueScheduleAuto
  >::CollectiveOp;

using CollectiveMainloop = typename cutlass::gemm::collective::CollectiveBuilder<
    cutlass::arch::Sm90, cutlass::arch::OpClassTensorOp,
    ElemA, cutlass::layout::RowMajor, 128 / cutlass::sizeof_bits<ElemA>::value,
    ElemB, cutlass::layout::ColumnMajor, 128 / cutlass::sizeof_bits<ElemB>::value,
    Acc,
    TileShape, ClusterShape,
    cutlass::gemm::collective::StageCountAutoCarveout<static_cast<int>(sizeof(typename CollectiveEpilogue::SharedStorage))>,
    cutlass::gemm::collective::KernelScheduleAuto
  >::CollectiveOp;

using GemmKernel = cutlass::gemm::kernel::GemmUniversal<
    cute::Shape<int,int,int,int>,
    CollectiveMainloop,
    CollectiveEpilogue
>;
using Gemm = cutlass::gemm::device::GemmUniversalAdapter<GemmKernel>;

// Force the device kernel symbol into the cubin without needing a host main.
auto* _anchor = &cutlass::device_kernel<GemmKernel>;


// ===== COMPILED SASS (sm_90a) =====

	.target	sm_90a

	.elftype	@"ET_EXEC"


//--------------------- .note.nv.tkinfo           --------------------------
	.section	.note.nv.tkinfo,"",@"SHT_NOTE"
	.sectionflags	@"SHF_NOTE_NV_TKINFO"
	.tkinfo
        /*0018*/ 	.word	0x00000002
        /*0030*/ 	.string	""
        /*0030*/ 	.string	"ptxas"
        /*0030*/ 	.string	"Cuda compilation tools, release 13.0, V13.0.88"
        /*0030*/ 	.string	"Build cuda_13.0.r13.0/compiler.36424714_0"
        /*0030*/ 	.string	"-arch sm_90a -m 64 "



//--------------------- .note.nv.cuinfo           --------------------------
	.section	.note.nv.cuinfo,"",@"SHT_NOTE"
	.sectionflags	@"SHF_NOTE_NV_CUINFO"
        /*0018*/ 	.short	0x0002
        /*001a*/ 	.short	0x005a
        /*001c*/ 	.short	0x0082
	.zero		2


//--------------------- .nv.info                  --------------------------
	.section	.nv.info,"",@"SHT_CUDA_INFO"
	.align	4


	//----- nvinfo : EIATTR_REGCOUNT
	.align		4
        /*0000*/ 	.byte	0x04, 0x2f
        /*0002*/ 	.short	(.L_15 - .L_14)
	.align		4
.L_14:
        /*0004*/ 	.word	index@(_ZN7cutlass13device_kernelINS_4gemm6kernel13GemmUniversalIN4cute5tupleIJiiiiEEENS1_10collective13CollectiveMmaINS1_34MainloopSm90TmaGmmaWarpSpecializedILi11ENS5_IJNS4_1CILi4EEENSA_ILi1EEESC_EEENS1_32KernelTmaWarpSpecializedPingpongEEENS5_IJNSA_ILi64EEENSA_ILi256EEESG_EEEaNS5_IJlSC_lEEEaSJ_NS4_8TiledMMAINS4_8MMA_AtomIJNS4_4SM904GMMA27MMA_64x256x32_S32S8S8_SS_TNEEEENS4_6LayoutINS5_IJSC_SC_SC_EEENS5_IJNSA_ILi0EEESS_SS_EEEEENS5_IJNS4_10UnderscoreESV_SV_EEEEENS4_13SM90_TMA_LOADENS4_14ComposedLayoutINS4_7SwizzleILi2ELi4ELi3EEENS4_18smem_ptr_flag_bitsILi8EEENSQ_INS5_IJNSA_ILi8EEESG_EEENS5_IJSG_SC_EEEEEEEvNS4_8identityENS4_23SM90_TMA_LOAD_MULTICASTES18_vS19_EENS_8epilogue10collective6detail29Sm90TmaWarpSpecializedAdapterINS1D_15DefaultEpilogueIaSJ_SJ_NS1C_6thread17LinearCombinationIaLi1EiiLNS1H_9ScaleType4KindE0ELNS_15FloatRoundStyleE2EaEENS1_15EpilogueDefaultEEEEEvvEEEEvNT_6ParamsE)
        /*0008*/ 	.word	0x000000a8


	//----- nvinfo : EIATTR_FRAME_SIZE
	.align		4
.L_15:
        /*000c*/ 	.byte	0x04, 0x11
        /*000e*/ 	.short	(.L_17 - .L_16)
	.align		4
.L_16:
        /*0010*/ 	.word	index@(_ZN7cutlass13device_kernelINS_4gemm6kernel13GemmUniversalIN4cute5tupleIJiiiiEEENS1_10collective13CollectiveMmaINS1_34MainloopSm90TmaGmmaWarpSpecializedILi11ENS5_IJNS4_1CILi4EEENSA_ILi1EEESC_EEENS1_32KernelTmaWarpSpecializedPingpongEEENS5_IJNSA_ILi64EEENSA_ILi256EEESG_EEEaNS5_IJlSC_lEEEaSJ_NS4_8TiledMMAINS4_8MMA_AtomIJNS4_4SM904GMMA27MMA_64x256x32_S32S8S8_SS_TNEEEENS4_6LayoutINS5_IJSC_SC_SC_EEENS5_IJNSA_ILi0EEESS_SS_EEEEENS5_IJNS4_10UnderscoreESV_SV_EEEEENS4_13SM90_TMA_LOADENS4_14ComposedLayoutINS4_7SwizzleILi2ELi4ELi3EEENS4_18smem_ptr_flag_bitsILi8EEENSQ_INS5_IJNSA_ILi8EEESG_EEENS5_IJSG_SC_EEEEEEEvNS4_8identityENS4_23SM90_TMA_LOAD_MULTICASTES18_vS19_EENS_8epilogue10collective6detail29Sm90TmaWarpSpecializedAdapterINS1D_15DefaultEpilogueIaSJ_SJ_NS1C_6thread17LinearCombinationIaLi1EiiLNS1H_9ScaleType4KindE0ELNS_15FloatRoundStyleE2EaEENS1_15EpilogueDefaultEEEEEvvEEEEvNT_6ParamsE)
        /*0014*/ 	.word	0x00000008


	//----- nvinfo : EIATTR_MIN_STACK_SIZE
	.align		4
.L_17:
        /*0018*/ 	.byte	0x04, 0x12
        /*001a*/ 	.short	(.L_19 - .L_18)
	.align		4
.L_18:
        /*001c*/ 	.word	index@(_ZN7cutlass13device_kernelINS_4gemm6kernel13GemmUniversalIN4cute5tupleIJiiiiEEENS1_10collective13CollectiveMmaINS1_34MainloopSm90TmaGmmaWarpSpecializedILi11ENS5_IJNS4_1CILi4EEENSA_ILi1EEESC_EEENS1_32KernelTmaWarpSpecializedPingpongEEENS5_IJNSA_ILi64EEENSA_ILi256EEESG_EEEaNS5_IJlSC_lEEEaSJ_NS4_8TiledMMAINS4_8MMA_AtomIJNS4_4SM904GMMA27MMA_64x256x32_S32S8S8_SS_TNEEEENS4_6LayoutINS5_IJSC_SC_SC_EEENS5_IJNSA_ILi0EEESS_SS_EEEEENS5_IJNS4_10UnderscoreESV_SV_EEEEENS4_13SM90_TMA_LOADENS4_14ComposedLayoutINS4_7SwizzleILi2ELi4ELi3EEENS4_18smem_ptr_flag_bitsILi8EEENSQ_INS5_IJNSA_ILi8EEESG_EEENS5_IJSG_SC_EEEEEEEvNS4_8identityENS4_23SM90_TMA_LOAD_MULTICASTES18_vS19_EENS_8epilogue10collective6detail29Sm90TmaWarpSpecializedAdapterINS1D_15DefaultEpilogueIaSJ_SJ_NS1C_6thread17LinearCombinationIaLi1EiiLNS1H_9ScaleType4KindE0ELNS_15FloatRoundStyleE2EaEENS1_15EpilogueDefaultEEEEEvvEEEEvNT_6ParamsE)
        /*0020*/ 	.word	0x00000008
.L_19:


//--------------------- .nv.compat                --------------------------
	.section	.nv.compat,"",@"SHT_CUDA_COMPAT_INFO"
	.align	4
        /*0000*/ 	.byte	0x02, 0x09, 0x01, 0x00, 0x02, 0x02, 0x04, 0x00, 0x02, 0x05, 0x05, 0x00, 0x03, 0x07, 0x01, 0x01
        /*0010*/ 	.byte	0x02, 0x03, 0x01, 0x00, 0x02, 0x06, 0x01, 0x00, 0x04, 0x0b, 0x08, 0x00, 0x00, 0x00, 0x00, 0x00
        /*0020*/ 	.byte	0x00, 0x00, 0x00, 0x00


//--------------------- .nv.info._ZN7cutlass13device_kernelINS_4gemm6kernel13GemmUniversalIN4cute5tupleIJiiiiEEENS1_10collective13CollectiveMmaINS1_34MainloopSm90TmaGmmaWarpSpecializedILi11ENS5_IJNS4_1CILi4EEENSA_ILi1EEESC_EEENS1_32KernelTmaWarpSpecializedPingpongEEENS5_IJNSA_ILi64EEENSA_ILi256EEESG_EEEaNS5_IJlSC_lEEEaSJ_NS4_8TiledMMAINS4_8MMA_AtomIJNS4_4SM904GMMA27MMA_64x256x32_S32S8S8_SS_TNEEEENS4_6LayoutINS5_IJSC_SC_SC_EEENS5_IJNSA_ILi0EEESS_SS_EEEEENS5_IJNS4_10UnderscoreESV_SV_EEEEENS4_13SM90_TMA_LOADENS4_14ComposedLayoutINS4_7SwizzleILi2ELi4ELi3EEENS4_18smem_ptr_flag_bitsILi8EEENSQ_INS5_IJNSA_ILi8EEESG_EEENS5_IJSG_SC_EEEEEEEvNS4_8identityENS4_23SM90_TMA_LOAD_MULTICASTES18_vS19_EENS_8epilogue10collective6detail29Sm90TmaWarpSpecializedAdapterINS1D_15DefaultEpilogueIaSJ_SJ_NS1C_6thread17LinearCombinationIaLi1EiiLNS1H_9ScaleType4KindE0ELNS_15FloatRoundStyleE2EaEENS1_15EpilogueDefaultEEEEEvvEEEEvNT_6ParamsE --------------------------
	.section	.nv.info._ZN7cutlass13device_kernelINS_4gemm6kernel13GemmUniversalIN4cute5tupleIJiiiiEEENS1_10collective13CollectiveMmaINS1_34MainloopSm90TmaGmmaWarpSpecializedILi11ENS5_IJNS4_1CILi4EEENSA_ILi1EEESC_EEENS1_32KernelTmaWarpSpecializedPingpongEEENS5_IJNSA_ILi64EEENSA_ILi256EEESG_EEEaNS5_IJlSC_lEEEaSJ_NS4_8TiledMMAINS4_8MMA_AtomIJNS4_4SM904GMMA27MMA_64x256x32_S32S8S8_SS_TNEEEENS4_6LayoutINS5_IJSC_SC_SC_EEENS5_IJNSA_ILi0EEESS_SS_EEEEENS5_IJNS4_10UnderscoreESV_SV_EEEEENS4_13SM90_TMA_LOADENS4_14ComposedLayoutINS4_7SwizzleILi2ELi4ELi3EEENS4_18smem_ptr_flag_bitsILi8EEENSQ_INS5_IJNSA_ILi8EEESG_EEENS5_IJSG_SC_EEEEEEEvNS4_8identityENS4_23SM90_TMA_LOAD_MULTICASTES18_vS19_EENS_8epilogue10collective6detail29Sm90TmaWarpSpecializedAdapterINS1D_15DefaultEpilogueIaSJ_SJ_NS1C_6thread17LinearCombinationIaLi1EiiLNS1H_9ScaleType4KindE0ELNS_15FloatRoundStyleE2EaEENS1_15EpilogueDefaultEEEEEvvEEEEvNT_6ParamsE,"",@"SHT_CUDA_INFO"
	.sectionflags	@""
	.align	4


	//----- nvinfo : EIATTR_CUDA_API_VERSION
	.align		4
        /*0000*/ 	.byte	0x04, 0x37
        /*0002*/ 	.short	(.L_21 - .L_20)
.L_20:
        /*0004*/ 	.word	0x00000082


	//----- nvinfo : EIATTR_KPARAM_INFO
	.align		4
.L_21:
        /*0008*/ 	.byte	0x04, 0x17
        /*000a*/ 	.short	(.L_23 - .L_22)
.L_22:
        /*000c*/ 	.word	0x00000000
        /*0010*/ 	.short	0x0000
        /*0012*/ 	.short	0x0070
        /*0014*/ 	.byte	0x00, 0xf0, 0x01, 0x10


	//----- nvinfo : EIATTR_SPARSE_MMA_MASK
	.align		4
.L_23:
        /*0018*/ 	.byte	0x03, 0x50
        /*001a*/ 	.short	0x0000


	//----- nvinfo : EIATTR_MAXREG_COUNT
	.align		4
        /*001c*/ 	.byte	0x03, 0x1b
        /*001e*/ 	.short	0x00a8


	//----- nvinfo : EIATTR_NUM_BARRIERS
	.align		4
        /*0020*/ 	.byte	0x02, 0x4c
        /*0022*/ 	.byte	0x01
	.zero		1


	//----- nvinfo : EIATTR_EXTERNS
	.align		4
        /*0024*/ 	.byte	0x04, 0x0f
        /*0026*/ 	.short	(.L_25 - .L_24)


	//   ....[0]....
	.align		4
.L_24:
        /*0028*/ 	.word	index@(__assertfail)


	//----- nvinfo : EIATTR_ANNOTATIONS
	.align		4
.L_25:
        /*002c*/ 	.byte	0x04, 0x55
        /*002e*/ 	.short	(.L_27 - .L_26)


	//   ....[0]....
.L_26:
        /*0030*/ 	.word	0x00000001
        /*0034*/ 	.byte	0xe0, 0x0e, 0x00, 0x00, 0x01, 0x00, 0x00, 0x00, 0xd0, 0x84, 0x00, 0x00, 0x01, 0x00, 0x00, 0x00
        /*0044*/ 	.byte	0x60, 0x91, 0x00, 0x00


	//----- nvinfo : EIATTR_MERCURY_ISA_VERSION
	.align		4
.L_27:
        /*0048*/ 	.byte	0x03, 0x5f
        /*004a*/ 	.short	0x0101


	//----- nvinfo : EIATTR_INT_WARP_WIDE_INSTR_OFFSETS
	.align		4
        /*004c*/ 	.byte	0x04, 0x31
        /*004e*/ 	.short	(.L_29 - .L_28)


	//   ....[0]....
.L_28:
        /*0050*/ 	.word	0x000006a0


	//   ....[1]....
        /*0054*/ 	.word	0x000006b0


	//   ....[2]....
        /*0058*/ 	.word	0x000006c0


	//   ....[3]....
        /*005c*/ 	.word	0x00000800


	//   ....[4]....
        /*0060*/ 	.word	0x00000820


	//   ....[5]....
        /*0064*/ 	.word	0x00000830


	//   ....[6]....
        /*0068*/ 	.word	0x000008c0


	//   ....[7]....
        /*006c*/ 	.word	0x00000910


	//   ....[8]....
        /*0070*/ 	.word	0x00001f50


	//----- nvinfo : EIATTR_COOP_GROUP_MASK_REGIDS
	.align		4
.L_29:
        /*0074*/ 	.byte	0x04, 0x29
        /*0076*/ 	.short	(.L_31 - .L_30)


	//   ....[0]....
.L_30:
        /*0078*/ 	.word	0xffffffff


	//   ....[1]....
        /*007c*/ 	.word	0xffffffff


	//   ....[2]....
        /*0080*/ 	.word	0xffffffff


	//   ....[3]....
        /*0084*/ 	.word	0xffffffff


	//   ....[4]....
        /*0088*/ 	.word	0xffffffff


	//   ....[5]....
        /*008c*/ 	.word	0xffffffff


	//   ....[6]....
        /*0090*/ 	.word	0xffffffff


	//----- nvinfo : EIATTR_COOP_GROUP_INSTR_OFFSETS
	.align		4
.L_31:
        /*0094*/ 	.byte	0x04, 0x28
        /*0096*/ 	.short	(.L_33 - .L_32)


	//   ....[0]....
.L_32:
        /*0098*/ 	.word	0x00000070


	//   ....[1]....
        /*009c*/ 	.word	0x00000080


	//   ....[2]....
        /*00a0*/ 	.word	0x00000140


	//   ....[3]....
        /*00a4*/ 	.word	0x00000440


	//   ....[4]....
        /*00a8*/ 	.word	0x00000480


	//   ....[5]....
        /*00ac*/ 	.word	0x00000850


	//   ....[6]....
        /*00b0*/ 	.word	0x00000a80


	//----- nvinfo : EIATTR_REG_RECONFIG
	.align		4
.L_33:
        /*00b4*/ 	.byte	0x01, 0x54
	.zero		2


	//----- nvinfo : EIATTR_SYSCALL_OFFSETS
	.align		4
        /*00b8*/ 	.byte	0x04, 0x46
        /*00ba*/ 	.short	(.L_35 - .L_34)


	//   ....[0]....
.L_34:
        /*00bc*/ 	.word	0x00001900


	//----- nvinfo : EIATTR_MBARRIER_INSTR_OFFSETS
	.align		4
.L_35:
        /*00c0*/ 	.byte	0x04, 0x39
        /*00c2*/ 	.short	(.L_37 - .L_36)


	//   ....[0]....
.L_36:
        /*00c4*/ 	.word	0x000002a0
        /*00c8*/ 	.word	0x000000ff
        /*00cc*/ 	.word	0x00000000
        /*00d0*/ 	.short	0x0100
        /*00d2*/ 	.byte	0x08
	.zero		1


	//   ....[1]....
        /*00d4*/ 	.word	0x000002b0
        /*00d8*/ 	.word	0x000000ff
        /*00dc*/ 	.word	0x00000058
        /*00e0*/ 	.short	0x0100
        /*00e2*/ 	.byte	0x08
	.zero		1


	//   ....[2]....
        /*00e4*/ 	.word	0x000002c0
        /*00e8*/ 	.word	0x000000ff
        /*00ec*/ 	.word	0x00000008
        /*00f0*/ 	.short	0x0100
        /*00f2*/ 	.byte	0x08
	.zero		1


	//   ....[3]....
        /*00f4*/ 	.word	0x000002d0
        /*00f8*/ 	.word	0x000000ff
        /*00fc*/ 	.word	0x00000060
        /*0100*/ 	.short	0x0100
        /*0102*/ 	.byte	0x08
	.zero		1


	//   ....[4]....
        /*0104*/ 	.word	0x000002e0
        /*0108*/ 	.word	0x000000ff
        /*010c*/ 	.word	0x00000010
        /*0110*/ 	.short	0x0100
        /*0112*/ 	.byte	0x08
	.zero		1


	//   ....[5]....
        /*0114*/ 	.word	0x000002f0
        /*0118*/ 	.word	0x000000ff
        /*011c*/ 	.word	0x00000068
        /*0120*/ 	.short	0x0100
        /*0122*/ 	.byte	0x08
	.zero		1


	//   ....[6]....
        /*0124*/ 	.word	0x00000300
        /*0128*/ 	.word	0x000000ff
        /*012c*/ 	.word	0x00000018
        /*0130*/ 	.short	0x0100
        /*0132*/ 	.byte	0x08
	.zero		1


	//   ....[7]....
        /*0134*/ 	.word	0x00000310
        /*0138*/ 	.word	0x000000ff
        /*013c*/ 	.word	0x00000070
        /*0140*/ 	.short	0x0100
        /*0142*/ 	.byte	0x08
	.zero		1


	//   ....[8]....
        /*0144*/ 	.word	0x00000320
        /*0148*/ 	.word	0x000000ff
        /*014c*/ 	.word	0x00000020
        /*0150*/ 	.short	0x0100
        /*0152*/ 	.byte	0x08
	.zero		1


	//   ....[9]....
        /*0154*/ 	.word	0x00000330
        /*0158*/ 	.word	0x000000ff
        /*015c*/ 	.word	0x00000078
        /*0160*/ 	.short	0x0100
        /*0162*/ 	.byte	0x08
	.zero		1


	//   ....[10]....
        /*0164*/ 	.word	0x00000340
        /*0168*/ 	.word	0x000000ff
        /*016c*/ 	.word	0x00000028
        /*0170*/ 	.short	0x0100
        /*0172*/ 	.byte	0x08
	.zero		1


	//   ....[11]....
        /*0174*/ 	.word	0x00000350
        /*0178*/ 	.word	0x000000ff
        /*017c*/ 	.word	0x00000080
        /*0180*/ 	.short	0x0100
        /*0182*/ 	.byte	0x08
	.zero		1


	//   ....[12]....
        /*0184*/ 	.word	0x00000360
        /*0188*/ 	.word	0x000000ff
        /*018c*/ 	.word	0x00000030
        /*0190*/ 	.short	0x0100
        /*0192*/ 	.byte	0x08
	.zero		1


	//   ....[13]....
        /*0194*/ 	.word	0x00000370
        /*0198*/ 	.word	0x000000ff
        /*019c*/ 	.word	0x00000088
        /*01a0*/ 	.short	0x0100
        /*01a2*/ 	.byte	0x08
	.zero		1


	//   ....[14]....
        /*01a4*/ 	.word	0x00000380
        /*01a8*/ 	.word	0x000000ff
        /*01ac*/ 	.word	0x00000038
        /*01b0*/ 	.short	0x0100
        /*01b2*/ 	.byte	0x08
	.zero		1


	//   ....[15]....
        /*01b4*/ 	.word	0x00000390
        /*01b8*/ 	.word	0x000000ff
        /*01bc*/ 	.word	0x00000090
        /*01c0*/ 	.short	0x0100
        /*01c2*/ 	.byte	0x08
	.zero		1


	//   ....[16]....
        /*01c4*/ 	.word	0x000003a0
        /*01c8*/ 	.word	0x000000ff
        /*01cc*/ 	.word	0x00000040
        /*01d0*/ 	.short	0x0100
        /*01d2*/ 	.byte	0x08
	.zero		1


	//   ....[17]....
        /*01d4*/ 	.word	0x000003b0
        /*01d8*/ 	.word	0x000000ff
        /*01dc*/ 	.word	0x00000098
        /*01e0*/ 	.short	0x0100
        /*01e2*/ 	.byte	0x08
	.zero		1


	//   ....[18]....
        /*01e4*/ 	.word	0x000003c0
        /*01e8*/ 	.word	0x000000ff
        /*01ec*/ 	.word	0x00000048
        /*01f0*/ 	.short	0x0100
        /*01f2*/ 	.byte	0x08
	.zero		1


	//   ....[19]....
        /*01f4*/ 	.word	0x000003d0
        /*01f8*/ 	.word	0x000000ff
        /*01fc*/ 	.word	0x000000a0
        /*0200*/ 	.short	0x0100
        /*0202*/ 	.byte	0x08
	.zero		1


	//   ....[20]....
        /*0204*/ 	.word	0x000003e0
        /*0208*/ 	.word	0x000000ff
        /*020c*/ 	.word	0x00000050
        /*0210*/ 	.short	0x0100
        /*0212*/ 	.byte	0x08
	.zero		1


	//   ....[21]....
        /*0214*/ 	.word	0x000003f0
        /*0218*/ 	.word	0x000000ff
        /*021c*/ 	.word	0x000000a8
        /*0220*/ 	.short	0x0100
        /*0222*/ 	.byte	0x08
	.zero		1


	//   ....[22]....
        /*0224*/ 	.word	0x00000940
        /*0228*/ 	.word	0x000000ff
        /*022c*/ 	.word	0x000000e0
        /*0230*/ 	.short	0x0100
        /*0232*/ 	.byte	0x08
	.zero		1


	//   ....[23]....
        /*0234*/ 	.word	0x000009d0
        /*0238*/ 	.word	0x000000ff
        /*023c*/ 	.word	0x000000e8
        /*0240*/ 	.short	0x0100
        /*0242*/ 	.byte	0x08
	.zero		1


	//   ....[24]....
        /*0244*/ 	.word	0x00000a00
        /*0248*/ 	.word	0x000000ff
        /*024c*/ 	.word	0x000000c0
        /*0250*/ 	.short	0x0100
        /*0252*/ 	.byte	0x09
	.zero		1


	//   ....[25]....
        /*0254*/ 	.word	0x00000a10
        /*0258*/ 	.word	0x000000ff
        /*025c*/ 	.word	0x000000c8
        /*0260*/ 	.short	0x0100
        /*0262*/ 	.byte	0x09
	.zero		1


	//   ....[26]....
        /*0264*/ 	.word	0x00000a20
        /*0268*/ 	.word	0x000000ff
        /*026c*/ 	.word	0x000000d0
        /*0270*/ 	.short	0x0100
        /*0272*/ 	.byte	0x09
	.zero		1


	//   ....[27]....
        /*0274*/ 	.word	0x00000a30
        /*0278*/ 	.word	0x000000ff
        /*027c*/ 	.word	0x000000d8
        /*0280*/ 	.short	0x0100
        /*0282*/ 	.byte	0x09
	.zero		1


	//   ....[28]....
        /*0284*/ 	.word	0x000017e0
        /*0288*/ 	.word	0x0000009f
        /*028c*/ 	.word	0x00000000
        /*0290*/ 	.short	0x010a
        /*0292*/ 	.byte	0x2a
	.zero		1


	//   ....[29]....
        /*0294*/ 	.word	0x00001990
        /*0298*/ 	.word	0x00000003
        /*029c*/ 	.word	0x00000000
        /*02a0*/ 	.short	0x010a
        /*02a2*/ 	.byte	0x3f
	.zero		1


	//   ....[30]....
        /*02a4*/ 	.word	0x000019f0
        /*02a8*/ 	.word	0x00000003
        /*02ac*/ 	.word	0x00000000
        /*02b0*/ 	.short	0x010a
        /*02b2*/ 	.byte	0x3f
	.zero		1


	//   ....[31]....
        /*02b4*/ 	.word	0x00001c50
        /*02b8*/ 	.word	0x000000ff
        /*02bc*/ 	.word	0x00000000
        /*02c0*/ 	.short	0x010a
        /*02c2*/ 	.byte	0x04
	.zero		1


	//   ....[32]....
        /*02c4*/ 	.word	0x00001c90
        /*02c8*/ 	.word	0x000000ff
        /*02cc*/ 	.word	0x00000000
        /*02d0*/ 	.short	0x010a
        /*02d2*/ 	.byte	0x04
	.zero		1


	//   ....[33]....
        /*02d4*/ 	.word	0x00001df0
        /*02d8*/ 	.word	0x00000004
        /*02dc*/ 	.word	0x00000000
        /*02e0*/ 	.short	0x0101
        /*02e2*/ 	.byte	0x3f
	.zero		1


	//   ....[34]....
        /*02e4*/ 	.word	0x00001ef0
        /*02e8*/ 	.word	0x000000a0
        /*02ec*/ 	.word	0x00000000
        /*02f0*/ 	.short	0x0101
        /*02f2*/ 	.byte	0x2d
	.zero		1


	//   ....[35]....
        /*02f4*/ 	.word	0x00001ff0
        /*02f8*/ 	.word	0x00000000
        /*02fc*/ 	.word	0x00000000
        /*0300*/ 	.short	0x0101
        /*0302*/ 	.byte	0x3f
	.zero		1


	//   ....[36]....
        /*0304*/ 	.word	0x000020b0
        /*0308*/ 	.word	0x0000009f
        /*030c*/ 	.word	0x00000010
        /*0310*/ 	.short	0x010a
        /*0312*/ 	.byte	0x2a
	.zero		1


	//   ....[37]....
        /*0314*/ 	.word	0x000084f0
        /*0318*/ 	.word	0x000000a2
        /*031c*/ 	.word	0x00000000
        /*0320*/ 	.short	0x0101
        /*0322*/ 	.byte	0x2d
	.zero		1


	//   ....[38]....
        /*0324*/ 	.word	0x00008eb0
        /*0328*/ 	.word	0x0000000c
        /*032c*/ 	.word	0x00000058
        /*0330*/ 	.short	0x010a
        /*0332*/ 	.byte	0x3f
	.zero		1


	//   ....[39]....
        /*0334*/ 	.word	0x00009270
        /*0338*/ 	.word	0x00000004
        /*033c*/ 	.word	0x000000e8
        /*0340*/ 	.short	0x0101
        /*0342*/ 	.byte	0x3f
	.zero		1


	//   ....[40]....
        /*0344*/ 	.word	0x00009a00
        /*0348*/ 	.word	0x00000007
        /*034c*/ 	.word	0x00000000
        /*0350*/ 	.short	0x010a
        /*0352*/ 	.byte	0x3f
	.zero		1


	//   ....[41]....
        /*0354*/ 	.word	0x00009a80
        /*0358*/ 	.word	0x00000009
        /*035c*/ 	.word	0x00000000
        /*0360*/ 	.short	0x010a
        /*0362*/ 	.byte	0x3f
	.zero		1


	//   ....[42]....
        /*0364*/ 	.word	0x00009b10
        /*0368*/ 	.word	0x00000006
        /*036c*/ 	.word	0x00000000
        /*0370*/ 	.short	0x010a
        /*0372*/ 	.byte	0x3f
	.zero		1


	//   ....[43]....
        /*0374*/ 	.word	0x00009ba0
        /*0378*/ 	.word	0x00000009
        /*037c*/ 	.word	0x00000000
        /*0380*/ 	.short	0x010a
        /*0382*/ 	.byte	0x3f
	.zero		1


	//   ....[44]....
        /*0384*/ 	.word	0x00009c30
        /*0388*/ 	.word	0x00000006
        /*038c*/ 	.word	0x00000000
        /*0390*/ 	.short	0x010a
        /*0392*/ 	.byte	0x3f
	.zero		1


	//   ....[45]....
        /*0394*/ 	.word	0x00009cc0
        /*0398*/ 	.word	0x00000009
        /*039c*/ 	.word	0x00000000
        /*03a0*/ 	.short	0x010a
        /*03a2*/ 	.byte	0x3f
	.zero		1


	//   ....[46]....
        /*03a4*/ 	.word	0x00009d50
        /*03a8*/ 	.word	0x00000006
        /*03ac*/ 	.word	0x00000000
        /*03b0*/ 	.short	0x010a
        /*03b2*/ 	.byte	0x3f
	.zero		1


	//   ....[47]....
        /*03b4*/ 	.word	0x00009de0
        /*03b8*/ 	.word	0x00000009
        /*03bc*/ 	.word	0x00000000
        /*03c0*/ 	.short	0x010a
        /*03c2*/ 	.byte	0x3f
	.zero		1


	//   ....[48]....
        /*03c4*/ 	.word	0x00009e70
        /*03c8*/ 	.word	0x00000006
        /*03cc*/ 	.word	0x00000000
        /*03d0*/ 	.short	0x010a
        /*03d2*/ 	.byte	0x3f
	.zero		1


	//   ....[49]....
        /*03d4*/ 	.word	0x00009f00
        /*03d8*/ 	.word	0x00000009
        /*03dc*/ 	.word	0x00000000
        /*03e0*/ 	.short	0x010a
        /*03e2*/ 	.byte	0x3f
	.zero		1


	//   ....[50]....
        /*03e4*/ 	.word	0x00009f90
        /*03e8*/ 	.word	0x00000003
        /*03ec*/ 	.word	0x00000000
        /*03f0*/ 	.short	0x010a
        /*03f2*/ 	.byte	0x3f
	.zero		1


	//   ....[51]....
        /*03f4*/ 	.word	0x00009ff0
        /*03f8*/ 	.word	0x000000a1
        /*03fc*/ 	.word	0x00000000
        /*0400*/ 	.short	0x010a
        /*0402*/ 	.byte	0x3f
	.zero		1


	//   ....[52]....
        /*0404*/ 	.word	0x0000a040
        /*0408*/ 	.word	0x00000003
        /*040c*/ 	.word	0x00000000
        /*0410*/ 	.short	0x010a
        /*0412*/ 	.byte	0x3f
	.zero		1


	//   ....[53]....
        /*0414*/ 	.word	0x0000a0a0
        /*0418*/ 	.word	0x00000005
        /*041c*/ 	.word	0x00000000
        /*0420*/ 	.short	0x010a
        /*0422*/ 	.byte	0x3f
	.zero		1


	//   ....[54]....
        /*0424*/ 	.word	0x0000a0f0
        /*0428*/ 	.word	0x000000a1
        /*042c*/ 	.word	0x00000010
        /*0430*/ 	.short	0x010a
        /*0432*/ 	.byte	0x3f
	.zero		1


	//   ....[55]....
        /*0434*/ 	.word	0x0000a1c0
        /*0438*/ 	.word	0x0000000c
        /*043c*/ 	.word	0x00000058
        /*0440*/ 	.short	0x010a
        /*0442*/ 	.byte	0x3f
	.zero		1


	//   ....[56]....
        /*0444*/ 	.word	0x0000a290
        /*0448*/ 	.word	0x00000007
        /*044c*/ 	.word	0x00000000
        /*0450*/ 	.short	0x010a
        /*0452*/ 	.byte	0x3f
	.zero		1


	//   ....[57]....
        /*0454*/ 	.word	0x0000a2e0
        /*0458*/ 	.word	0x00000009
        /*045c*/ 	.word	0x00000000
        /*0460*/ 	.short	0x010a
        /*0462*/ 	.byte	0x3f
	.zero		1


	//   ....[58]....
        /*0464*/ 	.word	0x0000a330
        /*0468*/ 	.word	0x00000006
        /*046c*/ 	.word	0x00000000
        /*0470*/ 	.short	0x010a
        /*0472*/ 	.byte	0x3f
	.zero		1


	//   ....[59]....
        /*0474*/ 	.word	0x0000a380
        /*0478*/ 	.word	0x00000009
        /*047c*/ 	.word	0x00000000
        /*0480*/ 	.short	0x010a
        /*0482*/ 	.byte	0x3f
	.zero		1


	//   ....[60]....
        /*0484*/ 	.word	0x0000a3d0
        /*0488*/ 	.word	0x00000006
        /*048c*/ 	.word	0x00000000
        /*0490*/ 	.short	0x010a
        /*0492*/ 	.byte	0x3f
	.zero		1


	//   ....[61]....
        /*0494*/ 	.word	0x0000a420
        /*0498*/ 	.word	0x00000009
        /*049c*/ 	.word	0x00000000
        /*04a0*/ 	.short	0x010a
        /*04a2*/ 	.byte	0x3f
	.zero		1


	//   ....[62]....
        /*04a4*/ 	.word	0x0000a470
        /*04a8*/ 	.word	0x00000006
        /*04ac*/ 	.word	0x00000000
        /*04b0*/ 	.short	0x010a
        /*04b2*/ 	.byte	0x3f
	.zero		1


	//   ....[63]....
        /*04b4*/ 	.word	0x0000a4c0
        /*04b8*/ 	.word	0x00000009
        /*04bc*/ 	.word	0x00000000
        /*04c0*/ 	.short	0x010a
        /*04c2*/ 	.byte	0x3f
	.zero		1


	//   ....[64]....
        /*04c4*/ 	.word	0x0000a510
        /*04c8*/ 	.word	0x00000006
        /*04cc*/ 	.word	0x00000000
        /*04d0*/ 	.short	0x010a
        /*04d2*/ 	.byte	0x3f
	.zero		1


	//   ....[65]....
        /*04d4*/ 	.word	0x0000a560
        /*04d8*/ 	.word	0x00000009
        /*04dc*/ 	.word	0x00000000
        /*04e0*/ 	.short	0x010a
        /*04e2*/ 	.byte	0x3f
	.zero		1


	//----- nvinfo : EIATTR_NUM_MBARRIERS
	.align		4
.L_37:
        /*04e4*/ 	.byte	0x03, 0x38
        /*04e6*/ 	.short	0x001c


	//----- nvinfo : EIATTR_EXIT_INSTR_OFFSETS
	.align		4
        /*04e8*/ 	.byte	0x04, 0x1c
        /*04ea*/ 	.short	(.L_39 - .L_38)


	//   ....[0]....
.L_38:
        /*04ec*/ 	.word	0x00001520


	//   ....[1]....
        /*04f0*/ 	.word	0x00001580


	//   ....[2]....
        /*04f4*/ 	.word	0x00008b80


	//   ....[3]....
        /*04f8*/ 	.word	0x00008bb0


	//   ....[4]....
        /*04fc*/ 	.word	0x00009fe0


	//----- nvinfo : EIATTR_MAX_THREADS
	.align		4
.L_39:
        /*0500*/ 	.byte	0x04, 0x05
        /*0502*/ 	.short	(.L_41 - .L_40)
.L_40:
        /*0504*/ 	.word	0x00000180
        /*0508*/ 	.word	0x00000001
        /*050c*/ 	.word	0x00000001


	//----- nvinfo : EIATTR_CRS_STACK_SIZE
	.align		4
.L_41:
        /*0510*/ 	.byte	0x04, 0x1e
        /*0512*/ 	.short	(.L_43 - .L_42)
.L_42:
        /*0514*/ 	.word	0x00000000


	//----- nvinfo : EIATTR_CBANK_PARAM_SIZE
	.align		4
.L_43:
        /*0518*/ 	.byte	0x03, 0x19
        /*051a*/ 	.short	0x0470


	//----- nvinfo : EIATTR_PARAM_CBANK
	.align		4
        /*051c*/ 	.byte	0x04, 0x0a
        /*051e*/ 	.short	(.L_45 - .L_44)
	.align		4
.L_44:
        /*0520*/ 	.word	index@(.nv.constant0._ZN7cutlass13device_kernelINS_4gemm6kernel13GemmUniversalIN4cute5tupleIJiiiiEEENS1_10collective13CollectiveMmaINS1_34MainloopSm90TmaGmmaWarpSpecializedILi11ENS5_IJNS4_1CILi4EEENSA_ILi1EEESC_EEENS1_32KernelTmaWarpSpecializedPingpongEEENS5_IJNSA_ILi64EEENSA_ILi256EEESG_EEEaNS5_IJlSC_lEEEaSJ_NS4_8TiledMMAINS4_8MMA_AtomIJNS4_4SM904GMMA27MMA_64x256x32_S32S8S8_SS_TNEEEENS4_6LayoutINS5_IJSC_SC_SC_EEENS5_IJNSA_ILi0EEESS_SS_EEEEENS5_IJNS4_10UnderscoreESV_SV_EEEEENS4_13SM90_TMA_LOADENS4_14ComposedLayoutINS4_7SwizzleILi2ELi4ELi3EEENS4_18smem_ptr_flag_bitsILi8EEENSQ_INS5_IJNSA_ILi8EEESG_EEENS5_IJSG_SC_EEEEEEEvNS4_8identityENS4_23SM90_TMA_LOAD_MULTICASTES18_vS19_EENS_8epilogue10collective6detail29Sm90TmaWarpSpecializedAdapterINS1D_15DefaultEpilogueIaSJ_SJ_NS1C_6thread17LinearCombinationIaLi1EiiLNS1H_9ScaleType4KindE0ELNS_15FloatRoundStyleE2EaEENS1_15EpilogueDefaultEEEEEvvEEEEvNT_6ParamsE)
        /*0524*/ 	.short	0x0210
        /*0526*/ 	.short	0x0470


	//----- nvinfo : EIATTR_SW_WAR
	.align		4
.L_45:
        /*0528*/ 	.byte	0x04, 0x36
        /*052a*/ 	.short	(.L_47 - .L_46)
.L_46:
        /*052c*/ 	.word	0x00000008
.L_47:


//--------------------- .nv.callgraph             --------------------------
	.section	.nv.callgraph,"",@"SHT_CUDA_CALLGRAPH"
	.align	4
	.sectionentsize	8
	.align		4
        /*0000*/ 	.word	0x00000000
	.align		4
        /*0004*/ 	.word	0xffffffff
	.align		4
        /*0008*/ 	.word	index@(_ZN7cutlass13device_kernelINS_4gemm6kernel13GemmUniversalIN4cute5tupleIJiiiiEEENS1_10collective13CollectiveMmaINS1_34MainloopSm90TmaGmmaWarpSpecializedILi11ENS5_IJNS4_1CILi4EEENSA_ILi1EEESC_EEENS1_32KernelTmaWarpSpecializedPingpongEEENS5_IJNSA_ILi64EEENSA_ILi256EEESG_EEEaNS5_IJlSC_lEEEaSJ_NS4_8TiledMMAINS4_8MMA_AtomIJNS4_4SM904GMMA27MMA_64x256x32_S32S8S8_SS_TNEEEENS4_6LayoutINS5_IJSC_SC_SC_EEENS5_IJNSA_ILi0EEESS_SS_EEEEENS5_IJNS4_10UnderscoreESV_SV_EEEEENS4_13SM90_TMA_LOADENS4_14ComposedLayoutINS4_7SwizzleILi2ELi4ELi3EEENS4_18smem_ptr_flag_bitsILi8EEENSQ_INS5_IJNSA_ILi8EEESG_EEENS5_IJSG_SC_EEEEEEEvNS4_8identityENS4_23SM90_TMA_LOAD_MULTICASTES18_vS19_EENS_8epilogue10collective6detail29Sm90TmaWarpSpecializedAdapterINS1D_15DefaultEpilogueIaSJ_SJ_NS1C_6thread17LinearCombinationIaLi1EiiLNS1H_9ScaleType4KindE0ELNS_15FloatRoundStyleE2EaEENS1_15EpilogueDefaultEEEEEvvEEEEvNT_6ParamsE)
	.align		4
        /*000c*/ 	.word	index@(__assertfail)
	.align		4
        /*0010*/ 	.word	0x00000000
	.align		4
        /*0014*/ 	.word	0xfffffffe
	.align		4
        /*0018*/ 	.word	0x00000000
	.align		4
        /*001c*/ 	.word	0xfffffffd
	.align		4
        /*0020*/ 	.word	0x00000000
	.align		4
        /*0024*/ 	.word	0xfffffffc


//--------------------- .nv.constant4             --------------------------
	.section	.nv.constant4,"a",@progbits
	.align	8
	.align		8
.nv.constant4:
        /*0000*/ 	.dword	__assertfail
	.align		8
        /*0008*/ 	.dword	__unnamed_1
	.align		8
        /*0010*/ 	.dword	_ZN40_INTERNAL_c6ad9d59_4_k_cu_d82a5218_298024cuda3std3__45__cpo5beginE
	.align		8
        /*0018*/ 	.dword	_ZN40_INTERNAL_c6ad9d59_4_k_cu_d82a5218_298024cuda3std3__45__cpo3endE
	.align		8
        /*0020*/ 	.dword	_ZN40_INTERNAL_c6ad9d59_4_k_cu_d82a5218_298024cuda3std3__45__cpo6cbeginE
	.align		8
        /*0028*/ 	.dword	_ZN40_INTERNAL_c6ad9d59_4_k_cu_d82a5218_298024cuda3std3__45__cpo4cendE
	.align		8
        /*0030*/ 	.dword	_ZN40_INTERNAL_c6ad9d59_4_k_cu_d82a5218_298024cuda3std3__442_GLOBAL__N__c6ad9d59_4_k_cu_d82a5218_298026ignoreE
	.align		8
        /*0038*/ 	.dword	_ZN40_INTERNAL_c6ad9d59_4_k_cu_d82a5218_298024cuda3std3__419piecewise_constructE
	.align		8
        /*0040*/ 	.dword	_ZN40_INTERNAL_c6ad9d59_4_k_cu_d82a5218_298024cuda3std3__48in_placeE
	.align		8
        /*0048*/ 	.dword	_ZN40_INTERNAL_c6ad9d59_4_k_cu_d82a5218_298024cuda3std6ranges3__45__cpo4swapE
	.align		8
        /*0050*/ 	.dword	_ZN40_INTERNAL_c6ad9d59_4_k_cu_d82a5218_298024cuda3std6ranges3__45__cpo9iter_moveE
	.align		8
        /*0058*/ 	.dword	_ZN40_INTERNAL_c6ad9d59_4_k_cu_d82a5218_298024cute7productE
	.align		8
        /*0060*/ 	.dword	_ZN40_INTERNAL_c6ad9d59_4_k_cu_d82a5218_298024cute1_E
	.align		8
        /*0068*/ 	.dword	$str$22
	.align		8
        /*0070*/ 	.dword	$str$23


//--------------------- .text._ZN7cutlass13device_kernelINS_4gemm6kernel13GemmUniversalIN4cute5tupleIJiiiiEEENS1_10collective13CollectiveMmaINS1_34MainloopSm90TmaGmmaWarpSpecializedILi11ENS5_IJNS4_1CILi4EEENSA_ILi1EEESC_EEENS1_32KernelTmaWarpSpecializedPingpongEEENS5_IJNSA_ILi64EEENSA_ILi256EEESG_EEEaNS5_IJlSC_lEEEaSJ_NS4_8TiledMMAINS4_8MMA_AtomIJNS4_4SM904GMMA27MMA_64x256x32_S32S8S8_SS_TNEEEENS4_6LayoutINS5_IJSC_SC_SC_EEENS5_IJNSA_ILi0EEESS_SS_EEEEENS5_IJNS4_10UnderscoreESV_SV_EEEEENS4_13SM90_TMA_LOADENS4_14ComposedLayoutINS4_7SwizzleILi2ELi4ELi3EEENS4_18smem_ptr_flag_bitsILi8EEENSQ_INS5_IJNSA_ILi8EEESG_EEENS5_IJSG_SC_EEEEEEEvNS4_8identityENS4_23SM90_TMA_LOAD_MULTICASTES18_vS19_EENS_8epilogue10collective6detail29Sm90TmaWarpSpecializedAdapterINS1D_15DefaultEpilogueIaSJ_SJ_NS1C_6thread17LinearCombinationIaLi1EiiLNS1H_9ScaleType4KindE0ELNS_15FloatRoundStyleE2EaEENS1_15EpilogueDefaultEEEEEvvEEEEvNT_6ParamsE --------------------------
	.section	.text._ZN7cutlass13device_kernelINS_4gemm6kernel13GemmUniversalIN4cute5tupleIJiiiiEEENS1_10collective13CollectiveMmaINS1_34MainloopSm90TmaGmmaWarpSpecializedILi11ENS5_IJNS4_1CILi4EEENSA_ILi1EEESC_EEENS1_32KernelTmaWarpSpecializedPingpongEEENS5_IJNSA_ILi64EEENSA_ILi256EEESG_EEEaNS5_IJlSC_lEEEaSJ_NS4_8TiledMMAINS4_8MMA_AtomIJNS4_4SM904GMMA27MMA_64x256x32_S32S8S8_SS_TNEEEENS4_6LayoutINS5_IJSC_SC_SC_EEENS5_IJNSA_ILi0EEESS_SS_EEEEENS5_IJNS4_10UnderscoreESV_SV_EEEEENS4_13SM90_TMA_LOADENS4_14ComposedLayoutINS4_7SwizzleILi2ELi4ELi3EEENS4_18smem_ptr_flag_bitsILi8EEENSQ_INS5_IJNSA_ILi8EEESG_EEENS5_IJSG_SC_EEEEEEEvNS4_8identityENS4_23SM90_TMA_LOAD_MULTICASTES18_vS19_EENS_8epilogue10collective6detail29Sm90TmaWarpSpecializedAdapterINS1D_15DefaultEpilogueIaSJ_SJ_NS1C_6thread17LinearCombinationIaLi1EiiLNS1H_9ScaleType4KindE0ELNS_15FloatRoundStyleE2EaEENS1_15EpilogueDefaultEEEEEvvEEEEvNT_6ParamsE,"ax",@progbits
	.align	128
.text._ZN7cutlass13device_kernelINS_4gemm6kernel13GemmUniversalIN4cute5tupleIJiiiiEEENS1_10collective13CollectiveMmaINS1_34MainloopSm90TmaGmmaWarpSpecializedILi11ENS5_IJNS4_1CILi4EEENSA_ILi1EEESC_EEENS1_32KernelTmaWarpSpecializedPingpongEEENS5_IJNSA_ILi64EEENSA_ILi256EEESG_EEEaNS5_IJlSC_lEEEaSJ_NS4_8TiledMMAINS4_8MMA_AtomIJNS4_4SM904GMMA27MMA_64x256x32_S32S8S8_SS_TNEEEENS4_6LayoutINS5_IJSC_SC_SC_EEENS5_IJNSA_ILi0EEESS_SS_EEEEENS5_IJNS4_10UnderscoreESV_SV_EEEEENS4_13SM90_TMA_LOADENS4_14ComposedLayoutINS4_7SwizzleILi2ELi4ELi3EEENS4_18smem_ptr_flag_bitsILi8EEENSQ_INS5_IJNSA_ILi8EEESG_EEENS5_IJSG_SC_EEEEEEEvNS4_8identityENS4_23SM90_TMA_LOAD_MULTICASTES18_vS19_EENS_8epilogue10collective6detail29Sm90TmaWarpSpecializedAdapterINS1D_15DefaultEpilogueIaSJ_SJ_NS1C_6thread17LinearCombinationIaLi1EiiLNS1H_9ScaleType4KindE0ELNS_15FloatRoundStyleE2EaEENS1_15EpilogueDefaultEEEEEvvEEEEvNT_6ParamsE:
        .type           _ZN7cutlass13device_kernelINS_4gemm6kernel13GemmUniversalIN4cute5tupleIJiiiiEEENS1_10collective13CollectiveMmaINS1_34MainloopSm90TmaGmmaWarpSpecializedILi11ENS5_IJNS4_1CILi4EEENSA_ILi1EEESC_EEENS1_32KernelTmaWarpSpecializedPingpongEEENS5_IJNSA_ILi64EEENSA_ILi256EEESG_EEEaNS5_IJlSC_lEEEaSJ_NS4_8TiledMMAINS4_8MMA_AtomIJNS4_4SM904GMMA27MMA_64x256x32_S32S8S8_SS_TNEEEENS4_6LayoutINS5_IJSC_SC_SC_EEENS5_IJNSA_ILi0EEESS_SS_EEEEENS5_IJNS4_10UnderscoreESV_SV_EEEEENS4_13SM90_TMA_LOADENS4_14ComposedLayoutINS4_7SwizzleILi2ELi4ELi3EEENS4_18smem_ptr_flag_bitsILi8EEENSQ_INS5_IJNSA_ILi8EEESG_EEENS5_IJSG_SC_EEEEEEEvNS4_8identityENS4_23SM90_TMA_LOAD_MULTICASTES18_vS19_EENS_8epilogue10collective6detail29Sm90TmaWarpSpecializedAdapterINS1D_15DefaultEpilogueIaSJ_SJ_NS1C_6thread17LinearCombinationIaLi1EiiLNS1H_9ScaleType4KindE0ELNS_15FloatRoundStyleE2EaEENS1_15EpilogueDefaultEEEEEvvEEEEvNT_6ParamsE,@function
        .size           _ZN7cutlass13device_kernelINS_4gemm6kernel13GemmUniversalIN4cute5tupleIJiiiiEEENS1_10collective13CollectiveMmaINS1_34MainloopSm90TmaGmmaWarpSpecializedILi11ENS5_IJNS4_1CILi4EEENSA_ILi1EEESC_EEENS1_32KernelTmaWarpSpecializedPingpongEEENS5_IJNSA_ILi64EEENSA_ILi256EEESG_EEEaNS5_IJlSC_lEEEaSJ_NS4_8TiledMMAINS4_8MMA_AtomIJNS4_4SM904GMMA27MMA_64x256x32_S32S8S8_SS_TNEEEENS4_6LayoutINS5_IJSC_SC_SC_EEENS5_IJNSA_ILi0EEESS_SS_EEEEENS5_IJNS4_10UnderscoreESV_SV_EEEEENS4_13SM90_TMA_LOADENS4_14ComposedLayoutINS4_7SwizzleILi2ELi4ELi3EEENS4_18smem_ptr_flag_bitsILi8EEENSQ_INS5_IJNSA_ILi8EEESG_EEENS5_IJSG_SC_EEEEEEEvNS4_8identityENS4_23SM90_TMA_LOAD_MULTICASTES18_vS19_EENS_8epilogue10collective6detail29Sm90TmaWarpSpecializedAdapterINS1D_15DefaultEpilogueIaSJ_SJ_NS1C_6thread17LinearCombinationIaLi1EiiLNS1H_9ScaleType4KindE0ELNS_15FloatRoundStyleE2EaEENS1_15EpilogueDefaultEEEEEvvEEEEvNT_6ParamsE,(.L_x_348 - _ZN7cutlass13device_kernelINS_4gemm6kernel13GemmUniversalIN4cute5tupleIJiiiiEEENS1_10collective13CollectiveMmaINS1_34MainloopSm90TmaGmmaWarpSpecializedILi11ENS5_IJNS4_1CILi4EEENSA_ILi1EEESC_EEENS1_32KernelTmaWarpSpecializedPingpongEEENS5_IJNSA_ILi64EEENSA_ILi256EEESG_EEEaNS5_IJlSC_lEEEaSJ_NS4_8TiledMMAINS4_8MMA_AtomIJNS4_4SM904GMMA27MMA_64x256x32_S32S8S8_SS_TNEEEENS4_6LayoutINS5_IJSC_SC_SC_EEENS5_IJNSA_ILi0EEESS_SS_EEEEENS5_IJNS4_10UnderscoreESV_SV_EEEEENS4_13SM90_TMA_LOADENS4_14ComposedLayoutINS4_7SwizzleILi2ELi4ELi3EEENS4_18smem_ptr_flag_bitsILi8EEENSQ_INS5_IJNSA_ILi8EEESG_EEENS5_IJSG_SC_EEEEEEEvNS4_8identityENS4_23SM90_TMA_LOAD_MULTICASTES18_vS19_EENS_8epilogue10collective6detail29Sm90TmaWarpSpecializedAdapterINS1D_15DefaultEpilogueIaSJ_SJ_NS1C_6thread17LinearCombinationIaLi1EiiLNS1H_9ScaleType4KindE0ELNS_15FloatRoundStyleE2EaEENS1_15EpilogueDefaultEEEEEvvEEEEvNT_6ParamsE)
        .other          _ZN7cutlass13device_kernelINS_4gemm6kernel13GemmUniversalIN4cute5tupleIJiiiiEEENS1_10collective13CollectiveMmaINS1_34MainloopSm90TmaGmmaWarpSpecializedILi11ENS5_IJNS4_1CILi4EEENSA_ILi1EEESC_EEENS1_32KernelTmaWarpSpecializedPingpongEEENS5_IJNSA_ILi64EEENSA_ILi256EEESG_EEEaNS5_IJlSC_lEEEaSJ_NS4_8TiledMMAINS4_8MMA_AtomIJNS4_4SM904GMMA27MMA_64x256x32_S32S8S8_SS_TNEEEENS4_6LayoutINS5_IJSC_SC_SC_EEENS5_IJNSA_ILi0EEESS_SS_EEEEENS5_IJNS4_10UnderscoreESV_SV_EEEEENS4_13SM90_TMA_LOADENS4_14ComposedLayoutINS4_7SwizzleILi2ELi4ELi3EEENS4_18smem_ptr_flag_bitsILi8EEENSQ_INS5_IJNSA_ILi8EEESG_EEENS5_IJSG_SC_EEEEEEEvNS4_8identityENS4_23SM90_TMA_LOAD_MULTICASTES18_vS19_EENS_8epilogue10collective6detail29Sm90TmaWarpSpecializedAdapterINS1D_15DefaultEpilogueIaSJ_SJ_NS1C_6thread17LinearCombinationIaLi1EiiLNS1H_9ScaleType4KindE0ELNS_15FloatRoundStyleE2EaEENS1_15EpilogueDefaultEEEEEvvEEEEvNT_6ParamsE,@"STO_CUDA_ENTRY STV_DEFAULT"
_ZN7cutlass13device_kernelINS_4gemm6kernel13GemmUniversalIN4cute5tupleIJiiiiEEENS1_10collective13CollectiveMmaINS1_34MainloopSm90TmaGmmaWarpSpecializedILi11ENS5_IJNS4_1CILi4EEENSA_ILi1EEESC_EEENS1_32KernelTmaWarpSpecializedPingpongEEENS5_IJNSA_ILi64EEENSA_ILi256EEESG_EEEaNS5_IJlSC_lEEEaSJ_NS4_8TiledMMAINS4_8MMA_AtomIJNS4_4SM904GMMA27MMA_64x256x32_S32S8S8_SS_TNEEEENS4_6LayoutINS5_IJSC_SC_SC_EEENS5_IJNSA_ILi0EEESS_SS_EEEEENS5_IJNS4_10UnderscoreESV_SV_EEEEENS4_13SM90_TMA_LOADENS4_14ComposedLayoutINS4_7SwizzleILi2ELi4ELi3EEENS4_18smem_ptr_flag_bitsILi8EEENSQ_INS5_IJNSA_ILi8EEESG_EEENS5_IJSG_SC_EEEEEEEvNS4_8identityENS4_23SM90_TMA_LOAD_MULTICASTES18_vS19_EENS_8epilogue10collective6detail29Sm90TmaWarpSpecializedAdapterINS1D_15DefaultEpilogueIaSJ_SJ_NS1C_6thread17LinearCombinationIaLi1EiiLNS1H_9ScaleType4KindE0ELNS_15FloatRoundStyleE2EaEENS1_15EpilogueDefaultEEEEEvvEEEEvNT_6ParamsE:
[----:B------:R-:W0:Y:S02]  /*0000*/  LDC R1, c[0x0][0x28] ;  /* 0x00000a00ff017b82 */ /* 0x000e240000000800 */
[----:B0-----:R-:W-:Y:S01]  /*0010*/  VIADD R1, R1, 0xfffffff8 ;  /* 0xfffffff801017836 */ /* 0x001fe20000000000 */
[----:B------:R-:W0:Y:S01]  /*0020*/  S2R R4, SR_TID.X ;  /* 0x0000000000047919 */ /* 0x000e220000002100 */
[----:B------:R-:W-:Y:S01]  /*0030*/  ELECT P0, URZ, PT ;  /* 0x00000000003f782f */ /* 0x000fe20003800000 */
[----:B------:R-:W-:Y:S01]  /*0040*/  BSSY B0, `(.L_x_0) ;  /* 0x000000f000007945 */ /* 0x000fe20003800000 */
[--C-:B0-----:R-:W-:Y:S02]  /*0050*/  SHF.R.U32.HI R2, RZ, 0x5, R4.reuse ;  /* 0x00000005ff027819 */ /* 0x101fe40000011604 */
[----:B------:R-:W-:-:S03]  /*0060*/  SHF.R.U32.HI R7, RZ, 0x7, R4 ;  /* 0x00000007ff077819 */ /* 0x000fc60000011604 */
[----:B------:R-:W0:Y:S04]  /*0070*/  SHFL.IDX PT, R5, R2, RZ, 0x1f ;  /* 0x00001fff02057589 */ /* 0x000e2800000e0000 */
[----:B------:R1:W2:Y:S01]  /*0080*/  SHFL.IDX PT, R10, R7, RZ, 0x1f ;  /* 0x00001fff070a7589 */ /* 0x0002a200000e0000 */
[----:B0-----:R-:W-:-:S13]  /*0090*/  ISETP.NE.OR P0, PT, R5, RZ, !P0 ;  /* 0x000000ff0500720c */ /* 0x001fda0004705670 */
[----:B-12---:R-:W-:Y:S05]  /*00a0*/  @P0 BRA `(.L_x_1) ;  /* 0x0000000000200947 */ /* 0x006fea0003800000 */
[----:B------:R-:W-:Y:S02]  /*00b0*/  ULDC.64 UR4, c[0x0][0x198] ;  /* 0x0000660000047ab9 */ /* 0x000fe40000000a00 */
[----:B------:R-:W-:Y:S02]  /*00c0*/  UIADD3 UR6, UP0, UR4, 0xf0, URZ ;  /* 0x000000f004067890 */ /* 0x000fe4000ff1e03f */
[----:B------:R-:W-:Y:S02]  /*00d0*/  UIADD3 UR4, UP1, UR4, 0x1f0, URZ ;  /* 0x000001f004047890 */ /* 0x000fe4000ff3e03f */
[----:B------:R-:W-:Y:S02]  /*00e0*/  UIADD3.X UR7, URZ, UR5, URZ, UP0, !UPT ;  /* 0x000000053f077290 */ /* 0x000fe400087fe43f */
[----:B------:R-:W-:-:S07]  /*00f0*/  UIADD3.X UR5, URZ, UR5, URZ, UP1, !UPT ;  /* 0x000000053f057290 */ /* 0x000fce0008ffe43f */
[----:B------:R0:W-:Y:S02]  /*0100*/  UTMACCTL.PF [UR6] ;  /* 0x00000000060079b9 */ /* 0x0001e40008040000 */
[----:B------:R0:W-:Y:S02]  /*0110*/  UTMACCTL.PF [UR4] ;  /* 0x00000000040079b9 */ /* 0x0001e40008040000 */
[----:B0-----:R-:W-:Y:S01]  /*0120*/  NOP ;  /* 0x0000000000007918 */ /* 0x001fe20000000000 */
.L_x_1:
[----:B------:R-:W-:Y:S05]  /*0130*/  BSYNC B0 ;  /* 0x0000000000007941 */ /* 0x000fea0003800000 */
.L_x_0:
[----:B------:R-:W0:Y:S01]  /*0140*/  SHFL.IDX PT, R8, R2, RZ, 0x1f ;  /* 0x00001fff02087589 */ /* 0x000e2200000e0000 */
[----:B------:R-:W-:-:S04]  /*0150*/  SHF.R.S32.HI R3, RZ, 0x1f, R4 ;  /* 0x0000001fff037819 */ /* 0x000fc80000011404 */
[----:B------:R-:W-:-:S04]  /*0160*/  LEA.HI R3, R3, R4, RZ, 0x7 ;  /* 0x0000000403037211 */ /* 0x000fc800078f38ff */
[----:B------:R-:W-:-:S05]  /*0170*/  LOP3.LUT R3, R3, 0xffffff80, RZ, 0xc0, !PT ;  /* 0xffffff8003037812 */ /* 0x000fca00078ec0ff */
[----:B------:R-:W-:Y:S01]  /*0180*/  IMAD.IADD R3, R4, 0x1, -R3 ;  /* 0x0000000104037824 */ /* 0x000fe200078e0a03 */
[----:B0-----:R-:W-:-:S13]  /*0190*/  ISETP.NE.AND P0, PT, R8, RZ, PT ;  /* 0x000000ff0800720c */ /* 0x001fda0003f05270 */
[----:B------:R-:W-:Y:S05]  /*01a0*/  @P0 BRA `(.L_x_2) ;  /* 0x00000000009c0947 */ /* 0x000fea0003800000 */
[----:B------:R-:W-:Y:S01]  /*01b0*/  ELECT P0, URZ, PT ;  /* 0x00000000003f782f */ /* 0x000fe20003800000 */
[----:B------:R-:W-:-:S12]  /*01c0*/  BSSY B0, `(.L_x_2) ;  /* 0x0000025000007945 */ /* 0x000fd80003800000 */
[----:B------:R-:W-:Y:S05]  /*01d0*/  @!P0 BRA `(.L_x_3) ;  /* 0x00000000008c8947 */ /* 0x000fea0003800000 */
[----:B------:R-:W0:Y:S01]  /*01e0*/  S2UR UR8, SR_CgaCtaId ;  /* 0x00000000000879c3 */ /* 0x000e220000008800 */
[----:B------:R-:W-:Y:S01]  /*01f0*/  UMOV UR4, 0x400 ;  /* 0x0000040000047882 */ /* 0x000fe20000000000 */
[----:B------:R-:W-:Y:S01]  /*0200*/  UMOV UR5, 0x1 ;  /* 0x0000000100057882 */ /* 0x000fe20000000000 */
[----:B------:R-:W-:Y:S02]  /*0210*/  UMOV UR6, 0x4 ;  /* 0x0000000400067882 */ /* 0x000fe40000000000 */
[----:B------:R-:W-:-:S04]  /*0220*/  UIADD3 UR6, -UR6, 0x100000, URZ ;  /* 0x0010000006067890 */ /* 0x000fc8000fffe13f */
[----:B------:R-:W-:Y:S02]  /*0230*/  USHF.L.U32 UR7, UR6, 0xb, URZ ;  /* 0x0000000b06077899 */ /* 0x000fe4000800063f */
[----:B------:R-:W-:Y:S02]  /*0240*/  USHF.L.U32 UR6, UR6, 0x1, URZ ;  /* 0x0000000106067899 */ /* 0x000fe4000800063f */
[----:B0-----:R-:W-:Y:S02]  /*0250*/  ULEA UR8, UR8, UR4, 0x18 ;  /* 0x0000000408087291 */ /* 0x001fe4000f8ec03f */
[----:B------:R-:W-:-:S04]  /*0260*/  UIADD3 UR4, -UR5, 0x100000, URZ ;  /* 0x0010000005047890 */ /* 0x000fc8000fffe13f */
[----:B------:R-:W-:Y:S02]  /*0270*/  USHF.L.U32 UR5, UR4, 0xb, URZ ;  /* 0x0000000b04057899 */ /* 0x000fe4000800063f */
[----:B------:R-:W-:Y:S01]  /*0280*/  USHF.L.U32 UR4, UR4, 0x1, URZ ;  /* 0x0000000104047899 */ /* 0x000fe2000800063f */
[----:B------:R-:W0:Y:S11]  /*0290*/  FENCE.VIEW.ASYNC.S ;  /* 0x00000000000073c6 */ /* 0x000e360000000000 */
[----:B0-----:R0:W1:Y:S01]  /*02a0*/  SYNCS.EXCH.64 URZ, [UR8], UR4 ;  /* 0x00000004083f75b2 */ /* 0x0010620008000100 */
[----:B------:R0:W2:Y:S01]  /*02b0*/  SYNCS.EXCH.64 URZ, [UR8+0x58], UR6 ;  /* 0x00005806083f75b2 */ /* 0x0000a20008000100 */
[----:B------:R0:W3:Y:S01]  /*02c0*/  SYNCS.EXCH.64 URZ, [UR8+0x8], UR4 ;  /* 0x00000804083f75b2 */ /* 0x0000e20008000100 */
[----:B------:R0:W4:Y:S01]  /*02d0*/  SYNCS.EXCH.64 URZ, [UR8+0x60], UR6 ;  /* 0x00006006083f75b2 */ /* 0x0001220008000100 */
[----:B------:R0:W0:Y:S01]  /*02e0*/  SYNCS.EXCH.64 URZ, [UR8+0x10], UR4 ;  /* 0x00001004083f75b2 */ /* 0x0000220008000100 */
        /* <DEDUP_REMOVED lines=17> */
[----:B------:R-:W-:Y:S01]  /*0400*/  NOP ;  /* 0x0000000000007918 */ /* 0x000fe20000000000 */
.L_x_3:
[----:B0-----:R-:W-:Y:S05]  /*0410*/  BSYNC B0 ;  /* 0x0000000000007941 */ /* 0x001fea0003800000 */
.L_x_2:
[----:B------:R-:W0:Y:S01]  /*0420*/  S2UR UR12, SR_CTAID.X ;  /* 0x00000000000c79c3 */ /* 0x000e220000002500 */
[----:B------:R-:W-:Y:S01]  /*0430*/  SHF.R.S32.HI R0, RZ, 0x1f, R3 ;  /* 0x0000001fff007819 */ /* 0x000fe20000011403 */
[----:B------:R-:W5:Y:S01]  /*0440*/  SHFL.IDX PT, R15, R2, RZ, 0x1f ;  /* 0x00001fff020f7589 */ /* 0x000f6200000e0000 */
[----:B------:R-:W-:Y:S02]  /*0450*/  SHF.R.S32.HI R11, RZ, 0x1f, R8 ;  /* 0x0000001fff0b7819 */ /* 0x000fe40000011408 */
[----:B------:R-:W-:Y:S02]  /*0460*/  ELECT P0, URZ, PT ;  /* 0x00000000003f782f */ /* 0x000fe40003800000 */
[----:B------:R-:W-:Y:S01]  /*0470*/  LEA.HI R6, R0, R3, RZ, 0x3 ;  /* 0x0000000300067211 */ /* 0x000fe200078f18ff */
[----:B------:R1:W2:Y:S01]  /*0480*/  SHFL.IDX PT, R13, R2, RZ, 0x1f ;  /* 0x00001fff020d7589 */ /* 0x0002a200000e0000 */
[----:B------:R-:W-:Y:S01]  /*0490*/  LEA.HI R11, R11, R8, RZ, 0x2 ;  /* 0x000000080b0b7211 */ /* 0x000fe200078f10ff */
[----:B------:R-:W3:Y:S01]  /*04a0*/  LDC R14, c[0x0][0x140] ;  /* 0x00005000ff0e7b82 */ /* 0x000ee20000000800 */
[----:B------:R-:W-:-:S02]  /*04b0*/  SHF.R.S32.HI R9, RZ, 0x3, R6 ;  /* 0x00000003ff097819 */ /* 0x000fc40000011406 */
[----:B------:R-:W-:Y:S02]  /*04c0*/  ELECT P1, URZ, PT ;  /* 0x00000000003f782f */ /* 0x000fe40003820000 */
[----:B------:R-:W-:Y:S01]  /*04d0*/  SHF.R.S32.HI R12, RZ, 0x1f, R6 ;  /* 0x0000001fff0c7819 */ /* 0x000fe20000011406 */
[----:B------:R-:W-:Y:S01]  /*04e0*/  ULDC UR4, c[0x0][0x150] ;  /* 0x0000540000047ab9 */ /* 0x000fe20000000800 */
[----:B------:R-:W4:Y:S01]  /*04f0*/  S2R R6, SR_CTAID.Y ;  /* 0x0000000000067919 */ /* 0x000f220000002600 */
[----:B------:R-:W-:Y:S01]  /*0500*/  LOP3.LUT R11, R11, 0x3ffffffc, RZ, 0xc0, !PT ;  /* 0x3ffffffc0b0b7812 */ /* 0x000fe200078ec0ff */
[----:B------:R-:W-:Y:S01]  /*0510*/  UMOV UR11, 0x80 ;  /* 0x00000080000b7882 */ /* 0x000fe20000000000 */
[----:B------:R-:W-:Y:S01]  /*0520*/  LEA.HI R12, R12, R9, RZ, 0x2 ;  /* 0x000000090c0c7211 */ /* 0x000fe200078f10ff */
[----:B------:R-:W4:Y:S01]  /*0530*/  LDC R25, c[0x0][0x148] ;  /* 0x00005200ff197b82 */ /* 0x000f220000000800 */
[----:B-1----:R-:W-:Y:S01]  /*0540*/  SHF.R.S32.HI R2, RZ, 0x1f, R5 ;  /* 0x0000001fff027819 */ /* 0x002fe20000011405 */
[----:B------:R-:W-:Y:S01]  /*0550*/  IMAD.IADD R11, R8, 0x1, -R11 ;  /* 0x00000001080b7824 */ /* 0x000fe200078e0a0b */
[----:B------:R-:W-:Y:S01]  /*0560*/  LOP3.LUT R12, R12, 0xfffffffc, RZ, 0xc0, !PT ;  /* 0xfffffffc0c0c7812 */ /* 0x000fe200078ec0ff */
[----:B------:R-:W-:Y:S01]  /*0570*/  NOP ;  /* 0x0000000000007918 */ /* 0x000fe20000000000 */
[----:B------:R-:W-:Y:S01]  /*0580*/  LEA.HI R2, R2, R5, RZ, 0x2 ;  /* 0x0000000502027211 */ /* 0x000fe200078f10ff */
[----:B------:R-:W-:Y:S01]  /*0590*/  NOP ;  /* 0x0000000000007918 */ /* 0x000fe20000000000 */
[C---:B------:R-:W-:Y:S01]  /*05a0*/  VIADD R35, R10.reuse, 0xffffffff ;  /* 0xffffffff0a237836 */ /* 0x040fe20000000000 */
[----:B------:R-:W-:Y:S01]  /*05b0*/  ISETP.NE.AND P3, PT, R10, RZ, PT ;  /* 0x000000ff0a00720c */ /* 0x000fe20003f65270 */
[----:B------:R-:W-:Y:S01]  /*05c0*/  IMAD.IADD R12, R9, 0x1, -R12 ;  /* 0x00000001090c7824 */ /* 0x000fe200078e0a0c */
[----:B0-----:R-:W-:Y:S01]  /*05d0*/  I2FP.F32.U32 R9, UR12 ;  /* 0x0000000c00097c45 */ /* 0x001fe20008201000 */
[----:B------:R-:W-:Y:S01]  /*05e0*/  IMAD.MOV.U32 R154, RZ, RZ, 0x1 ;  /* 0x00000001ff9a7424 */ /* 0x000fe200078e00ff */
[----:B-----5:R-:W-:Y:S01]  /*05f0*/  ISETP.NE.OR P0, PT, R15, RZ, !P0 ;  /* 0x000000ff0f00720c */ /* 0x020fe20004705670 */
[----:B------:R-:W-:Y:S01]  /*0600*/  IMAD R11, R11, 0x4, R12 ;  /* 0x000000040b0b7824 */ /* 0x000fe200078e020c */
[----:B--2---:R-:W-:Y:S01]  /*0610*/  ISETP.NE.OR P1, PT, R13, RZ, !P1 ;  /* 0x000000ff0d00720c */ /* 0x004fe20004f25670 */
[----:B------:R-:W-:Y:S01]  /*0620*/  FMUL R9, R9, UR4 ;  /* 0x0000000409097c20 */ /* 0x000fe20008400000 */
[----:B------:R-:W0:Y:S01]  /*0630*/  LDC R13, c[0x0][0x144] ;  /* 0x00005100ff0d7b82 */ /* 0x000e220000000800 */
[----:B---3--:R-:W-:Y:S01]  /*0640*/  ISETP.EQ.U32.AND P2, PT, R14, 0x1, PT ;  /* 0x000000010e00780c */ /* 0x008fe20003f42070 */
[----:B------:R-:W-:Y:S01]  /*0650*/  ULDC UR4, c[0x0][0x154] ;  /* 0x0000550000047ab9 */ /* 0x000fe20000000800 */
[----:B------:R-:W-:-:S02]  /*0660*/  SHF.R.S32.HI R8, RZ, 0x1f, R11 ;  /* 0x0000001fff087819 */ /* 0x000fc4000001140b */
[----:B------:R-:W1:Y:S01]  /*0670*/  F2I.U32.TRUNC.NTZ R9, R9 ;  /* 0x0000000900097305 */ /* 0x000e62000020f000 */
[----:B------:R-:W-:Y:S02]  /*0680*/  LOP3.LUT R2, R2, 0xfffffffc, RZ, 0xc0, !PT ;  /* 0xfffffffc02027812 */ /* 0x000fe400078ec0ff */
[----:B------:R-:W-:Y:S01]  /*0690*/  LEA.HI R8, R8, R11, RZ, 0x2 ;  /* 0x0000000b08087211 */ /* 0x000fe200078f10ff */
[----:B------:R-:W-:Y:S01]  /*06a0*/  VOTEU.ALL UP2, P0 ;  /* 0x00000000003f7886 */ /* 0x000fe20000040000 */
[----:B------:R-:W-:Y:S01]  /*06b0*/  VOTEU.ALL UP0, P0 ;  /* 0x00000000003f7886 */ /* 0x000fe20000000000 */
[----:B------:R-:W-:Y:S01]  /*06c0*/  VOTEU.ALL UP3, P1 ;  /* 0x00000000003f7886 */ /* 0x000fe20000860000 */
[----:B----4-:R-:W-:Y:S01]  /*06d0*/  I2FP.F32.U32 R12, R6 ;  /* 0x00000006000c7245 */ /* 0x010fe20000201000 */
[----:B------:R-:W-:Y:S01]  /*06e0*/  IMAD.IADD R5, R5, 0x1, -R2 ;  /* 0x0000000105057824 */ /* 0x000fe200078e0a02 */
[----:B------:R-:W2:Y:S01]  /*06f0*/  @!UP2 S2UR UR7, SR_CgaCtaId ;  /* 0x000000000007a9c3 */ /* 0x000ea20000008800 */
[----:B------:R-:W-:Y:S01]  /*0700*/  LOP3.LUT R8, R8, 0xfffffffc, RZ, 0xc0, !PT ;  /* 0xfffffffc08087812 */ /* 0x000fe200078ec0ff */
[----:B------:R-:W-:-:S02]  /*0710*/  IMAD.SHL.U32 R2, R11, 0x4, RZ ;  /* 0x000000040b027824 */ /* 0x000fc400078e00ff */
[----:B------:R-:W-:Y:S01]  /*0720*/  FMUL R12, R12, UR4 ;  /* 0x000000040c0c7c20 */ /* 0x000fe20008400000 */
[----:B------:R-:W-:Y:S01]  /*0730*/  UMOV UR4, 0x20 ;  /* 0x0000002000047882 */ /* 0x000fe20000000000 */
[----:B------:R-:W-:Y:S01]  /*0740*/  @!UP2 UMOV UR6, 0x400 ;  /* 0x000004000006a882 */ /* 0x000fe20000000000 */
[----:B-1----:R-:W-:Y:S01]  /*0750*/  IMAD.MOV R14, RZ, RZ, -R9 ;  /* 0x000000ffff0e7224 */ /* 0x002fe200078e0a09 */
[C---:B------:R-:W-:Y:S01]  /*0760*/  LOP3.LUT R155, R11.reuse, 0xc, R2, 0x78, !PT ;  /* 0x0000000c0b9b7812 */ /* 0x040fe200078e7802 */
[----:B------:R-:W1:Y:S01]  /*0770*/  @!UP3 S2UR UR10, SR_CgaCtaId ;  /* 0x00000000000ab9c3 */ /* 0x000e620000008800 */
[----:B------:R-:W-:Y:S01]  /*0780*/  IMAD.IADD R8, R11, 0x1, -R8 ;  /* 0x000000010b087824 */ /* 0x000fe200078e0a08 */
[----:B------:R-:W3:Y:S01]  /*0790*/  F2I.U32.TRUNC.NTZ R12, R12 ;  /* 0x0000000c000c7305 */ /* 0x000ee2000020f000 */
[----:B0-----:R-:W-:Y:S01]  /*07a0*/  IMAD R21, R13, R14, UR12 ;  /* 0x0000000c0d157e24 */ /* 0x001fe2000f8e020e */
[----:B------:R-:W-:-:S04]  /*07b0*/  @!UP2 UIADD3 UR4, -UR4, 0x100000, URZ ;  /* 0x001000000404a890 */ /* 0x000fc8000fffe13f */
[----:B------:R-:W-:Y:S02]  /*07c0*/  @!UP2 USHF.L.U32 UR5, UR4, 0xb, URZ ;  /* 0x0000000b0405a899 */ /* 0x000fe4000800063f */
[----:B------:R-:W-:Y:S01]  /*07d0*/  @!UP2 USHF.L.U32 UR4, UR4, 0x1, URZ ;  /* 0x000000010404a899 */ /* 0x000fe2000800063f */
[----:B------:R-:W-:Y:S01]  /*07e0*/  ISETP.GE.U32.AND P6, PT, R35, 0x2, PT ;  /* 0x000000022300780c */ /* 0x000fe20003fc6070 */
[----:B------:R-:W-:Y:S01]  /*07f0*/  @!UP3 UMOV UR9, 0x400 ;  /* 0x000004000009b882 */ /* 0x000fe20000000000 */
[----:B------:R-:W-:Y:S01]  /*0800*/  VOTEU.ALL UP4, P1 ;  /* 0x00000000003f7886 */ /* 0x000fe20000880000 */
[----:B------:R-:W-:Y:S01]  /*0810*/  ISETP.NE.AND P4, PT, R8, R21, PT ;  /* 0x000000150800720c */ /* 0x000fe20003f85270 */
[----:B------:R-:W-:Y:S01]  /*0820*/  VOTEU.ALL UP5, P1 ;  /* 0x00000000003f7886 */ /* 0x000fe200008a0000 */
[----:B------:R-:W-:Y:S01]  /*0830*/  VOTEU.ALL UP1, P0 ;  /* 0x00000000003f7886 */ /* 0x000fe20000020000 */
[----:B------:R-:W-:Y:S01]  /*0840*/  LOP3.LUT P0, RZ, R3, 0x7, RZ, 0xc0, !PT ;  /* 0x0000000703ff7812 */ /* 0x000fe2000780c0ff */
[----:B------:R0:W4:Y:S03]  /*0850*/  SHFL.IDX PT, R14, R7, RZ, 0x1f ;  /* 0x00001fff070e7589 */ /* 0x00012600000e0000 */
[----:B------:R-:W-:Y:S01]  /*0860*/  ISETP.LT.U32.AND P0, PT, R155, 0x4, !P0 ;  /* 0x000000049b00780c */ /* 0x000fe20004701070 */
[----:B--2---:R-:W-:Y:S01]  /*0870*/  @!UP2 ULEA UR8, UR7, UR6, 0x18 ;  /* 0x000000060708a291 */ /* 0x004fe2000f8ec03f */
[----:B---3--:R-:W-:Y:S01]  /*0880*/  IMAD.MOV R20, RZ, RZ, -R12 ;  /* 0x000000ffff147224 */ /* 0x008fe200078e0a0c */
[----:B------:R-:W-:-:S04]  /*0890*/  @!UP3 UIADD3 UR6, -UR11, 0x100000, URZ ;  /* 0x001000000b06b890 */ /* 0x000fc8000fffe13f */
[----:B------:R-:W-:Y:S02]  /*08a0*/  @!UP3 USHF.L.U32 UR7, UR6, 0xb, URZ ;  /* 0x0000000b0607b899 */ /* 0x000fe4000800063f */
[----:B------:R-:W-:Y:S01]  /*08b0*/  @!UP3 USHF.L.U32 UR6, UR6, 0x1, URZ ;  /* 0x000000010606b899 */ /* 0x000fe2000800063f */
[----:B------:R-:W-:Y:S01]  /*08c0*/  VOTEU.ALL UP2, P1 ;  /* 0x00000000003f7886 */ /* 0x000fe20000840000 */
[----:B------:R-:W-:Y:S01]  /*08d0*/  @P4 SHF.R.S32.HI R2, RZ, 0x1f, R155 ;  /* 0x0000001fff024819 */ /* 0x000fe2000001149b */
[----:B------:R-:W-:Y:S01]  /*08e0*/  IMAD R9, R25, R20, R6 ;  /* 0x0000001419097224 */ /* 0x000fe200078e0206 */
[----:B-1----:R-:W-:Y:S02]  /*08f0*/  @!UP3 ULEA UR9, UR10, UR9, 0x18 ;  /* 0x000000090a09b291 */ /* 0x002fe4000f8ec03f */
[----:B------:R-:W-:Y:S01]  /*0900*/  @P4 LEA.HI R2, R2, R155, RZ, 0x2 ;  /* 0x0000009b02024211 */ /* 0x000fe200078f10ff */
[----:B------:R-:W-:Y:S01]  /*0910*/  VOTEU.ALL UP3, P1 ;  /* 0x00000000003f7886 */ /* 0x000fe20000860000 */
[----:B------:R-:W-:Y:S01]  /*0920*/  ISETP.NE.AND P1, PT, R5, 0x3, PT ;  /* 0x000000030500780c */ /* 0x000fe20003f25270 */
[----:B------:R-:W1:Y:S02]  /*0930*/  FENCE.VIEW.ASYNC.S ;  /* 0x00000000000073c6 */ /* 0x000e640000000000 */
[----:B-1----:R0:W1:Y:S01]  /*0940*/  @!UP0 SYNCS.EXCH.64 URZ, [UR8+0xe0], UR4 ;  /* 0x0000e004083f85b2 */ /* 0x0020620008000100 */
[----:B------:R-:W-:-:S02]  /*0950*/  @P4 SHF.R.S32.HI R2, RZ, 0x2, R2 ;  /* 0x00000002ff024819 */ /* 0x000fc40000011402 */
[----:B------:R-:W-:Y:S02]  /*0960*/  ISETP.EQ.OR P1, PT, R5, RZ, !P1 ;  /* 0x000000ff0500720c */ /* 0x000fe40004f22670 */
[----:B------:R-:W-:Y:S02]  /*0970*/  @P4 ISETP.NE.AND P5, PT, R2, R9, PT ;  /* 0x000000090200420c */ /* 0x000fe40003fa5270 */
[----:B------:R-:W-:Y:S02]  /*0980*/  ISETP.EQ.AND P1, PT, R10, RZ, P1 ;  /* 0x000000ff0a00720c */ /* 0x000fe40000f22270 */
[----:B------:R-:W-:Y:S02]  /*0990*/  SEL R9, RZ, 0x1, !P0 ;  /* 0x00000001ff097807 */ /* 0x000fe40004000000 */
[----:B------:R-:W-:Y:S02]  /*09a0*/  @P4 SEL R154, RZ, 0x1, P5 ;  /* 0x00000001ff9a4807 */ /* 0x000fe40002800000 */
[----:B------:R-:W-:-:S02]  /*09b0*/  SEL R16, RZ, 0x1, !P1 ;  /* 0x00000001ff107807 */ /* 0x000fc40004800000 */
[----:B------:R-:W-:Y:S01]  /*09c0*/  LOP3.LUT R154, R154, R9, RZ, 0xc0, !PT ;  /* 0x000000099a9a7212 */ /* 0x000fe200078ec0ff */
[----:B------:R0:W2:Y:S01]  /*09d0*/  @!UP1 SYNCS.EXCH.64 URZ, [UR8+0xe8], UR4 ;  /* 0x0000e804083f95b2 */ /* 0x0000a20008000100 */
[----:B------:R-:W-:Y:S01]  /*09e0*/  NOP ;  /* 0x0000000000007918 */ /* 0x000fe20000000000 */
[----:B------:R-:W-:Y:S01]  /*09f0*/  SEL R16, R16, 0x2, P6 ;  /* 0x0000000210107807 */ /* 0x000fe20003000000 */
[----:B------:R0:W3:Y:S01]  /*0a00*/  @!UP2 SYNCS.EXCH.64 URZ, [UR9+0xc0], UR6 ;  /* 0x0000c006093fa5b2 */ /* 0x0000e20008000100 */
[----:B------:R0:W0:Y:S01]  /*0a10*/  @!UP3 SYNCS.EXCH.64 URZ, [UR9+0xc8], UR6 ;  /* 0x0000c806093fb5b2 */ /* 0x0000220008000100 */
[----:B------:R0:W0:Y:S01]  /*0a20*/  @!UP4 SYNCS.EXCH.64 URZ, [UR9+0xd0], UR6 ;  /* 0x0000d006093fc5b2 */ /* 0x0000220008000100 */
[----:B------:R0:W0:Y:S01]  /*0a30*/  @!UP5 SYNCS.EXCH.64 URZ, [UR9+0xd8], UR6 ;  /* 0x0000d806093fd5b2 */ /* 0x0000220008000100 */
[----:B------:R-:W-:Y:S01]  /*0a40*/  NOP ;  /* 0x0000000000007918 */ /* 0x000fe20000000000 */
[----:B-1--4-:R-:W-:Y:S05]  /*0a50*/  @!P2 BRA `(.L_x_4) ;  /* 0x000000000008a947 */ /* 0x012fea0003800000 */
[----:B0-23--:R-:W-:Y:S01]  /*0a60*/  UCGABAR_ARV ;  /* 0x00000000000079c7 */ /* 0x00dfe20008000000 */
[----:B------:R-:W-:Y:S05]  /*0a70*/  BRA `(.L_x_5) ;  /* 0x0000000000047947 */ /* 0x000fea0003800000 */
.L_x_4:
[----:B0-23--:R-:W-:Y:S01]  /*0a80*/  NOP ;  /* 0x0000000000007918 */ /* 0x00dfe20000000000 */
.L_x_5:
[----:B------:R-:W-:Y:S01]  /*0a90*/  ULDC.64 UR4, c[0x0][0x598] ;  /* 0x0001660000047ab9 */ /* 0x000fe20000000a00 */
[----:B------:R-:W-:Y:S01]  /*0aa0*/  ULDC.64 UR36, c[0x0][0x208] ;  /* 0x0000820000247ab9 */ /* 0x000fe20000000a00 */
[----:B------:R-:W-:-:S04]  /*0ab0*/  ISETP.NE.U32.AND P0, PT, RZ, UR4, PT ;  /* 0x00000004ff007c0c */ /* 0x000fc8000bf05070 */
[----:B------:R-:W-:-:S13]  /*0ac0*/  ISETP.NE.AND.EX P0, PT, RZ, UR5, PT, P0 ;  /* 0x00000005ff007c0c */ /* 0x000fda000bf05300 */
[----:B------:R-:W-:Y:S05]  /*0ad0*/  @!P0 BRA `(.L_x_6) ;  /* 0x00000000001c8947 */ /* 0x000fea0003800000 */
[----:B------:R-:W0:Y:S02]  /*0ae0*/  LDC.64 R8, c[0x0][0x598] ;  /* 0x00016600ff087b82 */ /* 0x000e240000000a00 */
[----:B0-----:R-:W2:Y:S02]  /*0af0*/  LDG.E.64 R8, desc[UR36][R8.64] ;  /* 0x0000002408087981 */ /* 0x001ea4000c1e1b00 */
[----:B--2---:R-:W-:-:S04]  /*0b00*/  ISETP.NE.U32.AND P0, PT, R8, RZ, PT ;  /* 0x000000ff0800720c */ /* 0x004fc80003f05070 */
[----:B------:R-:W-:-:S13]  /*0b10*/  ISETP.NE.AND.EX P0, PT, R9, RZ, PT, P0 ;  /* 0x000000ff0900720c */ /* 0x000fda0003f05300 */
[----:B------:R-:W-:Y:S05]  /*0b20*/  @!P0 BRA `(.L_x_6) ;  /* 0x0000000000088947 */ /* 0x000fea0003800000 */
[----:B------:R0:W5:Y:S01]  /*0b30*/  LD.E R153, desc[UR36][R8.64] ;  /* 0x0000002408997980 */ /* 0x000162000c101900 */
[----:B------:R-:W-:Y:S05]  /*0b40*/  BRA `(.L_x_7) ;  /* 0x0000000000247947 */ /* 0x000fea0003800000 */
.L_x_6:
[----:B------:R-:W-:Y:S02]  /*0b50*/  ULDC.64 UR4, c[0x0][0x588] ;  /* 0x0001620000047ab9 */ /* 0x000fe40000000a00 */
[----:B------:R-:W-:-:S04]  /*0b60*/  ISETP.NE.U32.AND P0, PT, RZ, UR4, PT ;  /* 0x00000004ff007c0c */ /* 0x000fc8000bf05070 */
[----:B------:R-:W-:-:S13]  /*0b70*/  ISETP.NE.AND.EX P0, PT, RZ, UR5, PT, P0 ;  /* 0x00000005ff007c0c */ /* 0x000fda000bf05300 */
[----:B------:R-:W-:Y:S05]  /*0b80*/  @!P0 BRA `(.L_x_8) ;  /* 0x00000000000c8947 */ /* 0x000fea0003800000 */
[----:B------:R-:W0:Y:S02]  /*0b90*/  LDC.64 R8, c[0x0][0x588] ;  /* 0x00016200ff087b82 */ /* 0x000e240000000a00 */
[----:B0-----:R1:W5:Y:S01]  /*0ba0*/  LDG.E R153, desc[UR36][R8.64] ;  /* 0x0000002408997981 */ /* 0x001362000c1e1900 */
[----:B------:R-:W-:Y:S05]  /*0bb0*/  BRA `(.L_x_7) ;  /* 0x0000000000087947 */ /* 0x000fea0003800000 */
.L_x_8:
[----:B------:R-:W-:Y:S02]  /*0bc0*/  ULDC UR4, c[0x0][0x580] ;  /* 0x0001600000047ab9 */ /* 0x000fe40000000800 */
[----:B------:R-:W-:-:S07]  /*0bd0*/  IMAD.U32 R153, RZ, RZ, UR4 ;  /* 0x00000004ff997e24 */ /* 0x000fce000f8e00ff */
.L_x_7:
[----:B------:R-:W-:Y:S02]  /*0be0*/  ULDC.64 UR4, c[0x0][0x5a0] ;  /* 0x0001680000047ab9 */ /* 0x000fe40000000a00 */
[----:B------:R-:W-:-:S04]  /*0bf0*/  ISETP.NE.U32.AND P0, PT, RZ, UR4, PT ;  /* 0x00000004ff007c0c */ /* 0x000fc8000bf05070 */
[----:B------:R-:W-:-:S13]  /*0c00*/  ISETP.NE.AND.EX P0, PT, RZ, UR5, PT, P0 ;  /* 0x00000005ff007c0c */ /* 0x000fda000bf05300 */
[----:B------:R-:W-:Y:S05]  /*0c10*/  @!P0 BRA `(.L_x_9) ;  /* 0x00000000001c8947 */ /* 0x000fea0003800000 */
[----:B01----:R-:W0:Y:S02]  /*0c20*/  LDC.64 R8, c[0x0][0x5a0] ;  /* 0x00016800ff087b82 */ /* 0x003e240000000a00 */
[----:B0-----:R-:W2:Y:S02]  /*0c30*/  LDG.E.64 R8, desc[UR36][R8.64] ;  /* 0x0000002408087981 */ /* 0x001ea4000c1e1b00 */
[----:B--2---:R-:W-:-:S04]  /*0c40*/  ISETP.NE.U32.AND P0, PT, R8, RZ, PT ;  /* 0x000000ff0800720c */ /* 0x004fc80003f05070 */
[----:B------:R-:W-:-:S13]  /*0c50*/  ISETP.NE.AND.EX P0, PT, R9, RZ, PT, P0 ;  /* 0x000000ff0900720c */ /* 0x000fda0003f05300 */
[----:B------:R-:W-:Y:S05]  /*0c60*/  @!P0 BRA `(.L_x_9) ;  /* 0x0000000000088947 */ /* 0x000fea0003800000 */
[----:B------:R0:W5:Y:S01]  /*0c70*/  LD.E R152, desc[UR36][R8.64] ;  /* 0x0000002408987980 */ /* 0x000162000c101900 */
[----:B------:R-:W-:Y:S05]  /*0c80*/  BRA `(.L_x_10) ;  /* 0x0000000000247947 */ /* 0x000fea0003800000 */
.L_x_9:
[----:B------:R-:W-:Y:S02]  /*0c90*/  ULDC.64 UR4, c[0x0][0x590] ;  /* 0x0001640000047ab9 */ /* 0x000fe40000000a00 */
[----:B------:R-:W-:-:S04]  /*0ca0*/  ISETP.NE.U32.AND P0, PT, RZ, UR4, PT ;  /* 0x00000004ff007c0c */ /* 0x000fc8000bf05070 */
[----:B------:R-:W-:-:S13]  /*0cb0*/  ISETP.NE.AND.EX P0, PT, RZ, UR5, PT, P0 ;  /* 0x00000005ff007c0c */ /* 0x000fda000bf05300 */
[----:B------:R-:W-:Y:S05]  /*0cc0*/  @!P0 BRA `(.L_x_11) ;  /* 0x00000000000c8947 */ /* 0x000fea0003800000 */
[----:B01----:R-:W0:Y:S02]  /*0cd0*/  LDC.64 R8, c[0x0][0x590] ;  /* 0x00016400ff087b82 */ /* 0x003e240000000a00 */
[----:B0-----:R1:W5:Y:S01]  /*0ce0*/  LDG.E R152, desc[UR36][R8.64] ;  /* 0x0000002408987981 */ /* 0x001362000c1e1900 */
[----:B------:R-:W-:Y:S05]  /*0cf0*/  BRA `(.L_x_10) ;  /* 0x0000000000087947 */ /* 0x000fea0003800000 */
.L_x_11:
[----:B------:R-:W-:Y:S02]  /*0d00*/  ULDC UR4, c[0x0][0x584] ;  /* 0x0001610000047ab9 */ /* 0x000fe40000000800 */
[----:B------:R-:W-:-:S07]  /*0d10*/  IMAD.U32 R152, RZ, RZ, UR4 ;  /* 0x00000004ff987e24 */ /* 0x000fce000f8e00ff */
.L_x_10:
[----:B------:R-:W2:Y:S01]  /*0d20*/  LDC R2, c[0x0][0x65c] ;  /* 0x00019700ff027b82 */ /* 0x000ea20000000800 */
[----:B------:R-:W-:Y:S01]  /*0d30*/  ULDC UR6, c[0x0][0x28c] ;  /* 0x0000a30000067ab9 */ /* 0x000fe20000000800 */
[----:B------:R-:W-:Y:S01]  /*0d40*/  ISETP.NE.AND P0, PT, R10, 0x2, PT ;  /* 0x000000020a00780c */ /* 0x000fe20003f05270 */
[----:B------:R-:W-:Y:S01]  /*0d50*/  UIADD3 UR6, UR6, 0x3f, URZ ;  /* 0x0000003f06067890 */ /* 0x000fe2000fffe03f */
[----:B01----:R-:W-:Y:S01]  /*0d60*/  IMAD.U32 R8, RZ, RZ, UR12 ;  /* 0x0000000cff087e24 */ /* 0x003fe2000f8e00ff */
[----:B------:R-:W-:Y:S01]  /*0d70*/  UMOV UR39, URZ ;  /* 0x0000003f00277c82 */ /* 0x000fe20008000000 */
[----:B------:R-:W-:Y:S01]  /*0d80*/  IMAD.MOV.U32 R9, RZ, RZ, RZ ;  /* 0x000000ffff097224 */ /* 0x000fe200078e00ff */
[----:B------:R-:W-:Y:S01]  /*0d90*/  USHF.R.S32.HI UR7, URZ, 0x1f, UR6 ;  /* 0x0000001f3f077899 */ /* 0x000fe20008011406 */
[----:B------:R-:W-:Y:S01]  /*0da0*/  UMOV UR38, URZ ;  /* 0x0000003f00267c82 */ /* 0x000fe20008000000 */
[----:B------:R-:W-:Y:S02]  /*0db0*/  ULDC.64 UR8, c[0x0][0x650] ;  /* 0x0001940000087ab9 */ /* 0x000fe40000000a00 */
[----:B------:R-:W-:-:S04]  /*0dc0*/  ULEA.HI UR7, UR7, UR6, URZ, 0x6 ;  /* 0x0000000607077291 */ /* 0x000fc8000f8f303f */
[----:B------:R-:W-:Y:S01]  /*0dd0*/  USHF.R.S32.HI UR40, URZ, 0x6, UR7 ;  /* 0x000000063f287899 */ /* 0x000fe20008011407 */
[----:B--2---:R-:W-:-:S13]  /*0de0*/  ISETP.NE.AND P1, PT, R2, 0x1, PT ;  /* 0x000000010200780c */ /* 0x004fda0003f25270 */
[----:B------:R-:W0:Y:S01]  /*0df0*/  @P1 LDC R19, c[0x0][0x10] ;  /* 0x00000400ff131b82 */ /* 0x000e220000000800 */
[----:B------:R-:W-:Y:S02]  /*0e00*/  @P1 IMAD.MOV.U32 R7, RZ, RZ, RZ ;  /* 0x000000ffff071224 */ /* 0x000fe400078e00ff */
[----:B------:R-:W-:-:S05]  /*0e10*/  @P1 IMAD.MOV.U32 R17, RZ, RZ, RZ ;  /* 0x000000ffff111224 */ /* 0x000fca00078e00ff */
[----:B------:R-:W1:Y:S01]  /*0e20*/  @!P1 LDC R11, c[0x0][0xc] ;  /* 0x00000300ff0b9b82 */ /* 0x000e620000000800 */
[----:B------:R-:W-:Y:S01]  /*0e30*/  ULDC UR4, c[0x0][0xc] ;  /* 0x0000030000047ab9 */ /* 0x000fe20000000800 */
[----:B------:R-:W-:Y:S02]  /*0e40*/  ULDC UR5, c[0x0][0x10] ;  /* 0x0000040000057ab9 */ /* 0x000fe40000000800 */
[----:B------:R-:W-:-:S04]  /*0e50*/  UIMAD.WIDE.U32 UR4, UR4, UR5, URZ ;  /* 0x00000005040472a5 */ /* 0x000fc8000f8e003f */
[----:B------:R-:W2:Y:S01]  /*0e60*/  LDC R2, c[0x0][0x14] ;  /* 0x00000500ff027b82 */ /* 0x000ea20000000800 */
[----:B0-----:R-:W-:-:S04]  /*0e70*/  @P1 IMAD.WIDE.U32 R18, R19, UR12, R6 ;  /* 0x0000000c13121c25 */ /* 0x001fc8000f8e0006 */
[----:B------:R-:W-:Y:S02]  /*0e80*/  @P1 IMAD.IADD R17, R19, 0x1, R17 ;  /* 0x0000000113111824 */ /* 0x000fe400078e0211 */
[----:B-1----:R-:W-:-:S04]  /*0e90*/  @!P1 IMAD.WIDE.U32 R8, R6, R11, R8 ;  /* 0x0000000b06089225 */ /* 0x002fc800078e0008 */
[----:B------:R-:W-:Y:S02]  /*0ea0*/  @!P1 IMAD.MOV.U32 R18, RZ, RZ, R8 ;  /* 0x000000ffff129224 */ /* 0x000fe400078e0008 */
[----:B------:R-:W-:Y:S02]  /*0eb0*/  @!P1 IMAD.MOV.U32 R17, RZ, RZ, R9 ;  /* 0x000000ffff119224 */ /* 0x000fe400078e0009 */
[----:B--2---:R-:W-:-:S04]  /*0ec0*/  IMAD.WIDE.U32 R12, R2, UR4, RZ ;  /* 0x00000004020c7c25 */ /* 0x004fc8000f8e00ff */
[----:B------:R-:W-:Y:S01]  /*0ed0*/  IMAD R23, R2, UR5, RZ ;  /* 0x0000000502177c24 */ /* 0x000fe2000f8e02ff */
[----:B------:R0:W-:Y:S03]  /*0ee0*/  STL.64 [R1], R12 ;  /* 0x0000000c01007387 */ /* 0x0001e60000100a00 */
[----:B------:R-:W-:Y:S01]  /*0ef0*/  IMAD.IADD R23, R13, 0x1, R23 ;  /* 0x000000010d177824 */ /* 0x000fe200078e0217 */
[----:B------:R-:W-:Y:S06]  /*0f00*/  @P0 BRA `(.L_x_12) ;  /* 0x0000000000200947 */ /* 0x000fec0003800000 */
[----:B------:R-:W-:Y:S01]  /*0f10*/  UISETP.GE.U32.AND UP0, UPT, UR40, 0xb, UPT ;  /* 0x0000000b2800788c */ /* 0x000fe2000bf06070 */
[----:B------:R-:W-:Y:S01]  /*0f20*/  IADD3 R18, P0, R18, R12, RZ ;  /* 0x0000000c12127210 */ /* 0x000fe20007f1e0ff */
[----:B------:R-:W-:Y:S01]  /*0f30*/  UIMAD.WIDE.U32 UR4, UR40, -0x45d1745d, URZ ;  /* 0xba2e8ba3280478a5 */ /* 0x000fe2000f8e003f */
[----:B------:R-:W-:-:S03]  /*0f40*/  UMOV UR38, URZ ;  /* 0x0000003f00267c82 */ /* 0x000fc60008000000 */
[----:B------:R-:W-:Y:S01]  /*0f50*/  USHF.R.U32.HI UR4, URZ, 0x3, UR5 ;  /* 0x000000033f047899 */ /* 0x000fe20008011605 */
[----:B------:R-:W-:-:S03]  /*0f60*/  IMAD.X R17, R23, 0x1, R17, P0 ;  /* 0x0000000117117824 */ /* 0x000fc600000e0611 */
[----:B------:R-:W-:Y:S02]  /*0f70*/  UIMAD UR39, UR4, -0xb, UR40 ;  /* 0xfffffff5042778a4 */ /* 0x000fe4000f8e0228 */
[----:B------:R-:W-:-:S12]  /*0f80*/  @UP0 ULOP3.LUT UR38, UR4, 0x1, URZ, 0xc0, !UPT ;  /* 0x0000000104260892 */ /* 0x000fd8000f8ec03f */
.L_x_12:
[----:B------:R-:W-:Y:S01]  /*0f90*/  ISETP.GE.U32.AND P0, PT, R18, UR8, PT ;  /* 0x0000000812007c0c */ /* 0x000fe2000bf06070 */
[----:B------:R-:W-:Y:S01]  /*0fa0*/  IMAD.MOV.U32 R19, RZ, RZ, -0x1 ;  /* 0xffffffffff137424 */ /* 0x000fe200078e00ff */
[----:B------:R-:W-:Y:S01]  /*0fb0*/  PRMT R8, RZ, 0x7610, R8 ;  /* 0x00007610ff087816 */ /* 0x000fe20000000008 */
[----:B------:R-:W-:Y:S01]  /*0fc0*/  IMAD.MOV.U32 R22, RZ, RZ, -0x1 ;  /* 0xffffffffff167424 */ /* 0x000fe200078e00ff */
[----:B------:R-:W-:Y:S01]  /*0fd0*/  ISETP.GE.U32.AND.EX P0, PT, R17, UR9, PT, P0 ;  /* 0x0000000911007c0c */ /* 0x000fe2000bf06100 */
[----:B------:R-:W-:-:S12]  /*0fe0*/  IMAD.MOV.U32 R2, RZ, RZ, -0x1 ;  /* 0xffffffffff027424 */ /* 0x000fd800078e00ff */
[----:B------:R-:W-:Y:S05]  /*0ff0*/  @P0 BRA `(.L_x_13) ;  /* 0x00000004002c0947 */ /* 0x000fea0003800000 */
[----:B------:R-:W1:Y:S01]  /*1000*/  LDC.64 R26, c[0x0][0x628] ;  /* 0x00018a00ff1a7b82 */ /* 0x000e620000000a00 */
[----:B------:R-:W-:Y:S02]  /*1010*/  IMAD.MOV.U32 R8, RZ, RZ, R18 ;  /* 0x000000ffff087224 */ /* 0x000fe400078e0012 */
[----:B------:R-:W-:-:S05]  /*1020*/  IMAD.MOV.U32 R9, RZ, RZ, R17 ;  /* 0x000000ffff097224 */ /* 0x000fca00078e0011 */
[----:B------:R-:W2:Y:S08]  /*1030*/  LDC R2, c[0x0][0x630] ;  /* 0x00018c00ff027b82 */ /* 0x000eb00000000800 */
[----:B------:R-:W3:Y:S01]  /*1040*/  LDC.64 R28, c[0x0][0x620] ;  /* 0x00018800ff1c7b82 */ /* 0x000ee20000000a00 */
[----:B-1----:R-:W-:-:S04]  /*1050*/  ISETP.NE.U32.AND P0, PT, R26, RZ, PT ;  /* 0x000000ff1a00720c */ /* 0x002fc80003f05070 */
[----:B------:R-:W-:-:S13]  /*1060*/  ISETP.NE.AND.EX P0, PT, R27, RZ, PT, P0 ;  /* 0x000000ff1b00720c */ /* 0x000fda0003f05300 */
[----:B--23--:R-:W-:Y:S05]  /*1070*/  @!P0 BRA `(.L_x_14) ;  /* 0x0000000000288947 */ /* 0x00cfea0003800000 */
[----:B0-----:R-:W0:Y:S02]  /*1080*/  LDC R13, c[0x0][0x634] ;  /* 0x00018d00ff0d7b82 */ /* 0x001e240000000800 */
[----:B0-----:R-:W-:-:S05]  /*1090*/  IADD3 R13, P0, R18, R13, RZ ;  /* 0x0000000d120d7210 */ /* 0x001fca0007f1e0ff */
[----:B------:R-:W-:-:S04]  /*10a0*/  IMAD.X R15, RZ, RZ, R17, P0 ;  /* 0x000000ffff0f7224 */ /* 0x000fc800000e0611 */
[----:B------:R-:W-:-:S04]  /*10b0*/  IMAD.WIDE.U32 R8, R15, R26, RZ ;  /* 0x0000001a0f087225 */ /* 0x000fc800078e00ff */
[----:B------:R-:W-:-:S04]  /*10c0*/  IMAD.WIDE.U32 R10, P0, R13, R27, R8 ;  /* 0x0000001b0d0a7225 */ /* 0x000fc80007800008 */
[----:B------:R-:W-:-:S04]  /*10d0*/  IMAD.WIDE.U32 R8, R13, R26, RZ ;  /* 0x0000001a0d087225 */ /* 0x000fc800078e00ff */
[----:B------:R-:W-:Y:S01]  /*10e0*/  IMAD.X R13, RZ, RZ, RZ, P0 ;  /* 0x000000ffff0d7224 */ /* 0x000fe200000e06ff */
[----:B------:R-:W-:Y:S01]  /*10f0*/  IADD3 RZ, P0, R9, R10, RZ ;  /* 0x0000000a09ff7210 */ /* 0x000fe20007f1e0ff */
[----:B------:R-:W-:-:S04]  /*1100*/  IMAD.MOV.U32 R12, RZ, RZ, R11 ;  /* 0x000000ffff0c7224 */ /* 0x000fc800078e000b */
[----:B------:R-:W-:-:S08]  /*1110*/  IMAD.WIDE.U32.X R8, R15, R27, R12, P0 ;  /* 0x0000001b0f087225 */ /* 0x000fd000000e040c */
.L_x_14:
[----:B------:R-:W1:Y:S01]  /*1120*/  LDC.64 R32, c[0x0][0x640] ;  /* 0x00019000ff207b82 */ /* 0x000e620000000a00 */
[-C--:B------:R-:W-:Y:S01]  /*1130*/  SHF.R.U64 R30, R8, R2.reuse, R9 ;  /* 0x00000002081e7219 */ /* 0x080fe20000001209 */
[----:B------:R-:W-:Y:S01]  /*1140*/  IMAD.MOV.U32 R19, RZ, RZ, R17 ;  /* 0x000000ffff137224 */ /* 0x000fe200078e0011 */
[----:B------:R-:W-:Y:S01]  /*1150*/  SHF.R.U32.HI R2, RZ, R2, R9 ;  /* 0x00000002ff027219 */ /* 0x000fe20000011609 */
[----:B------:R-:W-:Y:S01]  /*1160*/  IMAD.MOV.U32 R26, RZ, RZ, 0x1 ;  /* 0x00000001ff1a7424 */ /* 0x000fe200078e00ff */
[----:B------:R-:W-:-:S03]  /*1170*/  IADD3 R11, P0, RZ, -R30, RZ ;  /* 0x8000001eff0b7210 */ /* 0x000fc60007f1e0ff */
[----:B------:R-:W2:Y:S02]  /*1180*/  LDC R10, c[0x0][0x618] ;  /* 0x00018600ff0a7b82 */ /* 0x000ea40000000800 */
[----:B------:R-:W-:-:S04]  /*1190*/  IMAD.X R9, RZ, RZ, ~R2, P0 ;  /* 0x000000ffff097224 */ /* 0x000fc800000e0e02 */
[-C--:B------:R-:W-:Y:S02]  /*11a0*/  IMAD R2, R9, R28.reuse, RZ ;  /* 0x0000001c09027224 */ /* 0x080fe400078e02ff */
[----:B0-----:R-:W0:Y:S01]  /*11b0*/  LDC R13, c[0x0][0x608] ;  /* 0x00018200ff0d7b82 */ /* 0x001e220000000800 */
[----:B------:R-:W-:-:S04]  /*11c0*/  IMAD.WIDE.U32 R8, R11, R28, R18 ;  /* 0x0000001c0b087225 */ /* 0x000fc800078e0012 */
[----:B------:R-:W-:Y:S02]  /*11d0*/  IMAD R11, R11, R29, R2 ;  /* 0x0000001d0b0b7224 */ /* 0x000fe400078e0202 */
[----:B------:R-:W-:Y:S01]  /*11e0*/  IMAD.MOV.U32 R2, RZ, RZ, -0x1 ;  /* 0xffffffffff027424 */ /* 0x000fe200078e00ff */
[----:B------:R-:W3:Y:S01]  /*11f0*/  LDC R31, c[0x0][0x658] ;  /* 0x00019600ff1f7b82 */ /* 0x000ee20000000800 */
[----:B------:R-:W-:Y:S01]  /*1200*/  IMAD.IADD R9, R9, 0x1, R11 ;  /* 0x0000000109097824 */ /* 0x000fe200078e020b */
[----:B-1----:R-:W-:-:S04]  /*1210*/  ISETP.NE.U32.AND P0, PT, R32, RZ, PT ;  /* 0x000000ff2000720c */ /* 0x002fc80003f05070 */
[----:B------:R-:W-:Y:S02]  /*1220*/  ISETP.NE.AND.EX P0, PT, R33, RZ, PT, P0 ;  /* 0x000000ff2100720c */ /* 0x000fe40003f05300 */
[----:B------:R-:W1:Y:S01]  /*1230*/  LDC R29, c[0x0][0x600] ;  /* 0x00018000ff1d7b82 */ /* 0x000e620000000800 */
[-CC-:B--2---:R-:W-:Y:S02]  /*1240*/  SHF.R.U64 R27, R8, R10.reuse, R9.reuse ;  /* 0x0000000a081b7219 */ /* 0x184fe40000001209 */
[----:B------:R-:W-:-:S05]  /*1250*/  SHF.R.U32.HI R8, RZ, R10, R9 ;  /* 0x0000000aff087219 */ /* 0x000fca0000011609 */
[----:B------:R-:W2:Y:S01]  /*1260*/  LDC R22, c[0x0][0x648] ;  /* 0x00019200ff167b82 */ /* 0x000ea20000000800 */
[-CC-:B0-----:R-:W-:Y:S02]  /*1270*/  SHF.R.U64 R34, R27, R13.reuse, R8.reuse ;  /* 0x0000000d1b227219 */ /* 0x181fe40000001208 */
[----:B------:R-:W-:-:S05]  /*1280*/  SHF.R.U32.HI R8, RZ, R13, R8 ;  /* 0x0000000dff087219 */ /* 0x000fca0000011608 */
[----:B------:R-:W0:Y:S01]  /*1290*/  LDC R24, c[0x0][0x638] ;  /* 0x00018e00ff187b82 */ /* 0x000e220000000800 */
[-CC-:B---3--:R-:W-:Y:S02]  /*12a0*/  SHF.R.U64 R36, R34, R31.reuse, R8.reuse ;  /* 0x0000001f22247219 */ /* 0x188fe40000001208 */
[-C--:B------:R-:W-:Y:S02]  /*12b0*/  SHF.L.U32 R2, R2, R31.reuse, RZ ;  /* 0x0000001f02027219 */ /* 0x080fe400000006ff */
[----:B------:R-:W-:Y:S01]  /*12c0*/  SHF.R.U32.HI R9, RZ, R31, R8 ;  /* 0x0000001fff097219 */ /* 0x000fe20000011608 */
[----:B------:R-:W-:Y:S01]  /*12d0*/  IMAD.MOV.U32 R8, RZ, RZ, R36 ;  /* 0x000000ffff087224 */ /* 0x000fe200078e0024 */
[----:B------:R-:W-:Y:S01]  /*12e0*/  LOP3.LUT R15, RZ, R2, RZ, 0x33, !PT ;  /* 0x00000002ff0f7212 */ /* 0x000fe200078e33ff */
[----:B------:R-:W3:Y:S01]  /*12f0*/  LDC R28, c[0x0][0x610] ;  /* 0x00018400ff1c7b82 */ /* 0x000ee20000000800 */
[----:B------:R-:W-:Y:S05]  /*1300*/  @!P0 BRA `(.L_x_15) ;  /* 0x0000000000288947 */ /* 0x000fea0003800000 */
[----:B------:R-:W4:Y:S02]  /*1310*/  LDC R13, c[0x0][0x64c] ;  /* 0x00019300ff0d7b82 */ /* 0x000f240000000800 */
[----:B----4-:R-:W-:-:S05]  /*1320*/  IADD3 R13, P0, R36, R13, RZ ;  /* 0x0000000d240d7210 */ /* 0x010fca0007f1e0ff */
        /* <DEDUP_REMOVED lines=8> */
.L_x_15:
[----:B--2---:R-:W-:Y:S01]  /*13b0*/  SHF.R.U64 R7, R8, R22, R9 ;  /* 0x0000001608077219 */ /* 0x004fe20000001209 */
[----:B-1----:R-:W-:Y:S01]  /*13c0*/  VIADD R8, R29, 0xffffffff ;  /* 0xffffffff1d087836 */ /* 0x002fe20000000000 */
[----:B------:R-:W-:Y:S01]  /*13d0*/  SHF.L.U32 R2, R26, R31, RZ ;  /* 0x0000001f1a027219 */ /* 0x000fe200000006ff */
[----:B------:R-:W-:Y:S01]  /*13e0*/  @P1 IMAD R21, R25, R20, R6 ;  /* 0x0000001419151224 */ /* 0x000fe200078e0206 */
[----:B------:R-:W-:Y:S01]  /*13f0*/  LOP3.LUT R15, R34, R15, RZ, 0xc0, !PT ;  /* 0x0000000f220f7212 */ /* 0x000fe200078ec0ff */
[----:B------:R-:W-:Y:S01]  /*1400*/  IMAD.MOV R9, RZ, RZ, -R7 ;  /* 0x000000ffff097224 */ /* 0x000fe200078e0a07 */
[----:B------:R-:W-:-:S03]  /*1410*/  LOP3.LUT R8, R27, R8, RZ, 0xc0, !PT ;  /* 0x000000081b087212 */ /* 0x000fc600078ec0ff */
[----:B------:R-:W-:Y:S02]  /*1420*/  IMAD R6, R2, R7, R15 ;  /* 0x0000000702067224 */ /* 0x000fe400078e020f */
[----:B0-----:R-:W-:Y:S02]  /*1430*/  IMAD R2, R9, R24, R36 ;  /* 0x0000001809027224 */ /* 0x001fe400078e0224 */
[----:B---3--:R-:W-:Y:S02]  /*1440*/  IMAD R19, R6, R28, R21 ;  /* 0x0000001c06137224 */ /* 0x008fe400078e0215 */
[----:B------:R-:W-:Y:S02]  /*1450*/  IMAD R2, R2, R29, R8 ;  /* 0x0000001d02027224 */ /* 0x000fe400078e0208 */
[----:B------:R-:W-:-:S03]  /*1460*/  IMAD.MOV.U32 R6, RZ, RZ, 0x1 ;  /* 0x00000001ff067424 */ /* 0x000fc600078e00ff */
[----:B------:R-:W-:Y:S02]  /*1470*/  SEL R22, R2, R19, !P1 ;  /* 0x0000001302167207 */ /* 0x000fe40004800000 */
[----:B------:R-:W-:Y:S01]  /*1480*/  SEL R19, R19, R2, !P1 ;  /* 0x0000000213137207 */ /* 0x000fe20004800000 */
[----:B------:R-:W-:Y:S01]  /*1490*/  IMAD.MOV.U32 R2, RZ, RZ, R30 ;  /* 0x000000ffff027224 */ /* 0x000fe200078e001e */
[----:B------:R-:W-:-:S07]  /*14a0*/  PRMT R8, R6, 0x7610, R8 ;  /* 0x0000761006087816 */ /* 0x000fce0000000008 */
.L_x_13:
[----:B------:R-:W-:Y:S05]  /*14b0*/  @!P2 BRA `(.L_x_16) ;  /* 0x00000000000ca947 */ /* 0x000fea0003800000 */
[----:B------:R-:W-:Y:S01]  /*14c0*/  UCGABAR_WAIT ;  /* 0x0000000000007dc7 */ /* 0x000fe20008000000 */
[----:B------:R-:W-:Y:S01]  /*14d0*/  CCTL.IVALL ;  /* 0x00000000ff00798f */ /* 0x000fe20002000000 */
[----:B------:R-:W-:Y:S05]  /*14e0*/  BRA `(.L_x_17) ;  /* 0x0000000000047947 */ /* 0x000fea0003800000 */
.L_x_16:
[----:B------:R-:W-:Y:S06]  /*14f0*/  BAR.SYNC.DEFER_BLOCKING 0x0 ;  /* 0x0000000000007b1d */ /* 0x000fec0000010000 */
.L_x_17:
[----:B------:R-:W-:Y:S05]  /*1500*/  @!P3 BRA `(.L_x_18) ;  /* 0x0000007400a0b947 */ /* 0x000fea0003800000 */
[----:B------:R-:W-:-:S13]  /*1510*/  ISETP.GT.U32.AND P0, PT, R35, 0x1, PT ;  /* 0x000000012300780c */ /* 0x000fda0003f04070 */
[----:B------:R-:W-:Y:S05]  /*1520*/  @P0 EXIT ;  /* 0x000000000000094d */ /* 0x000fea0003800000 */
.L_x_19:
[----:B------:R-:W-:-:S08]  /*1530*/  NOP ;  /* 0x0000000000007918 */ /* 0x000fd00000000000 */
[----:B------:R-:W1:Y:S02]  /*1540*/  USETMAXREG.TRY_ALLOC.CTAPOOL UP0, 0xe8 ;  /* 0x000000e8000079c8 */ /* 0x000e640008000600 */
[----:B-1----:R-:W-:-:S13]  /*1550*/  PLOP3.LUT P0, PT, PT, PT, UP0, 0x80, 0x0 ;  /* 0x000000000000781c */ /* 0x002fda0003f0f008 */
[----:B------:R-:W-:Y:S05]  /*1560*/  @!P0 BRA `(.L_x_19) ;  /* 0xfffffffc00f08947 */ /* 0x000fea000383ffff */
[----:B------:R-:W-:-:S13]  /*1570*/  LOP3.LUT P0, RZ, R8, 0xff, RZ, 0xc0, !PT ;  /* 0x000000ff08ff7812 */ /* 0x000fda000780c0ff */
[----:B------:R-:W-:Y:S05]  /*1580*/  @!P0 EXIT ;  /* 0x000000000000894d */ /* 0x000fea0003800000 */
[----:B------:R-:W1:Y:S01]  /*1590*/  S2UR UR4, SR_CgaCtaId ;  /* 0x00000000000479c3 */ /* 0x000e620000008800 */
[----:B------:R-:W-:Y:S01]  /*15a0*/  VIADD R14, R14, 0xffffffff ;  /* 0xffffffff0e0e7836 */ /* 0x000fe20000000000 */
[CC--:B------:R-:W-:Y:S01]  /*15b0*/  LEA.HI R4, R0.reuse, R3.reuse, RZ, 0x2 ;  /* 0x0000000300047211 */ /* 0x0c0fe200078f10ff */
[----:B------:R-:W-:Y:S01]  /*15c0*/  UMOV UR41, 0x400 ;  /* 0x0000040000297882 */ /* 0x000fe20000000000 */
[----:B------:R-:W-:Y:S01]  /*15d0*/  LEA.HI R0, R0, R3, RZ, 0x5 ;  /* 0x0000000300007211 */ /* 0x000fe200078f28ff */
[----:B------:R-:W-:Y:S01]  /*15e0*/  UISETP.LT.AND UP0, UPT, UR40, 0x1, UPT ;  /* 0x000000012800788c */ /* 0x000fe2000bf01270 */
[----:B------:R-:W-:Y:S01]  /*15f0*/  R2UR UR42, R14 ;  /* 0x000000000e2a72ca */ /* 0x000fe200000e0000 */
[----:B------:R-:W-:Y:S01]  /*1600*/  ULDC UR5, c[0x0][0x284] ;  /* 0x0000a10000057ab9 */ /* 0x000fe20000000800 */
[--C-:B------:R-:W-:Y:S01]  /*1610*/  SHF.R.S32.HI R156, RZ, 0x2, R4.reuse ;  /* 0x00000002ff9c7819 */ /* 0x100fe20000011404 */
[----:B------:R-:W-:Y:S01]  /*1620*/  USEL UR43, UR40, 0x1, UP0 ;  /* 0x00000001282b7887 */ /* 0x000fe20008000000 */
[----:B------:R-:W-:Y:S01]  /*1630*/  SHF.R.S32.HI R5, RZ, 0x1f, R4 ;  /* 0x0000001fff057819 */ /* 0x000fe20000011404 */
[----:B------:R-:W-:Y:S01]  /*1640*/  USHF.L.U32 UR44, UR40, 0x1, URZ ;  /* 0x00000001282c7899 */ /* 0x000fe2000800063f */
[----:B------:R-:W-:Y:S01]  /*1650*/  LOP3.LUT R158, R4, 0xfffffffc, RZ, 0xc0, !PT ;  /* 0xfffffffc049e7812 */ /* 0x000fe200078ec0ff */
[----:B------:R-:W-:Y:S01]  /*1660*/  UIADD3 UR43, -UR43, UR40, URZ ;  /* 0x000000282b2b7290 */ /* 0x000fe2000fffe13f */
[----:B------:R-:W-:-:S02]  /*1670*/  LEA.HI R5, R5, R156, RZ, 0x3 ;  /* 0x0000009c05057211 */ /* 0x000fc400078f18ff */
[----:B------:R-:W-:Y:S01]  /*1680*/  ISETP.NE.AND P0, PT, R14, RZ, PT ;  /* 0x000000ff0e00720c */ /* 0x000fe20003f05270 */
[----:B------:R-:W-:Y:S01]  /*1690*/  IMAD.IADD R158, R3, 0x1, -R158 ;  /* 0x00000001039e7824 */ /* 0x000fe200078e0a9e */
[----:B------:R-:W-:Y:S01]  /*16a0*/  LOP3.LUT R5, R5, 0xfffffff8, RZ, 0xc0, !PT ;  /* 0xfffffff805057812 */ /* 0x000fe200078ec0ff */
[----:B------:R-:W-:Y:S01]  /*16b0*/  USHF.L.U32 UR42, UR42, 0x3, URZ ;  /* 0x000000032a2a7899 */ /* 0x000fe2000800063f */
[----:B------:R-:W-:-:S03]  /*16c0*/  SEL R165, RZ, 0x1, P0 ;  /* 0x00000001ffa57807 */ /* 0x000fc60000000000 */
[----:B------:R-:W-:Y:S01]  /*16d0*/  IMAD.IADD R156, R156, 0x1, -R5 ;  /* 0x000000019c9c7824 */ /* 0x000fe200078e0a05 */
[----:B-1----:R-:W-:Y:S01]  /*16e0*/  ULEA UR41, UR4, UR41, 0x18 ;  /* 0x0000002904297291 */ /* 0x002fe2000f8ec03f */
[----:B------:R-:W-:Y:S01]  /*16f0*/  SHF.R.S32.HI R5, RZ, 0x5, R0 ;  /* 0x00000005ff057819 */ /* 0x000fe20000011400 */
[----:B------:R-:W-:Y:S02]  /*1700*/  IMAD.U32 R160, RZ, RZ, UR42 ;  /* 0x0000002affa07e24 */ /* 0x000fe4000f8e00ff */
[----:B------:R-:W-:Y:S01]  /*1710*/  UIADD3 UR45, UR41, 0xc0, URZ ;  /* 0x000000c0292d7890 */ /* 0x000fe2000fffe03f */
[--C-:B------:R-:W-:Y:S01]  /*1720*/  SHF.R.S32.HI R157, RZ, 0x1f, R156.reuse ;  /* 0x0000001fff9d7819 */ /* 0x100fe2000001149c */
[C-C-:B------:R-:W-:Y:S01]  /*1730*/  IMAD R163, R5.reuse, -0x10, -R156.reuse ;  /* 0xfffffff005a37824 */ /* 0x140fe200078e0a9c */
[C---:B------:R-:W-:Y:S02]  /*1740*/  LOP3.LUT R162, R160.reuse, 0x8, RZ, 0xc0, !PT ;  /* 0x00000008a0a27812 */ /* 0x040fe400078ec0ff */
[----:B------:R-:W-:Y:S01]  /*1750*/  LOP3.LUT R160, R160, 0x8, RZ, 0xc, !PT ;  /* 0x00000008a0a07812 */ /* 0x000fe200078e0cff */
[----:B------:R-:W-:Y:S01]  /*1760*/  IMAD.U32 R159, RZ, RZ, UR45 ;  /* 0x0000002dff9f7e24 */ /* 0x000fe2000f8e00ff */
[----:B------:R-:W-:Y:S01]  /*1770*/  LOP3.LUT R162, R162, 0x18, RZ, 0x3c, !PT ;  /* 0x00000018a2a27812 */ /* 0x000fe200078e3cff */
[----:B------:R-:W-:-:S04]  /*1780*/  IMAD.WIDE R156, R5, 0x10, R156 ;  /* 0x00000010059c7825 */ /* 0x000fc800078e029c */
[----:B------:R-:W-:Y:S02]  /*1790*/  VIADD R161, R159, UR42 ;  /* 0x0000002a9fa17c36 */ /* 0x000fe40008000000 */
[----:B------:R-:W-:-:S07]  /*17a0*/  VIADD R163, R163, UR5 ;  /* 0x00000005a3a37c36 */ /* 0x000fce0008000000 */
.L_x_299:
[----:B------:R-:W-:Y:S01]  /*17b0*/  SHF.L.U32 R0, R165, 0x1f, RZ ;  /* 0x0000001fa5007819 */ /* 0x000fe200000006ff */
[----:B------:R-:W-:Y:S02]  /*17c0*/  ULDC UR4, c[0x0][0x28c] ;  /* 0x0000a30000047ab9 */ /* 0x000fe40000000800 */
[----:B------:R-:W-:Y:S01]  /*17d0*/  ISETP.LT.AND P1, PT, RZ, UR4, PT ;  /* 0x00000004ff007c0c */ /* 0x000fe2000bf21270 */
[----:B-1----:R-:W1:Y:S02]  /*17e0*/  SYNCS.PHASECHK.TRANS64.TRYWAIT P0, [R159+UR42], R0 ;  /* 0x000000009f0075a7 */ /* 0x002e64000800016a */
[----:B-1-34-:R-:W-:Y:S10]  /*17f0*/  @!P0 BRA `(.L_x_20) ;  /* 0x0000008400fc8947 */ /* 0x01aff40003800000 */
.L_x_328:
[----:B------:R-:W-:Y:S05]  /*1800*/  @P1 BRA `(.L_x_21) ;  /* 0x0000000000401947 */ /* 0x000fea0003800000 */
[----:B-1----:R-:W-:Y:S01]  /*1810*/  MOV R0, 0x0 ;  /* 0x0000000000007802 */ /* 0x002fe20000000f00 */
[----:B------:R-:W-:Y:S01]  /*1820*/  ULDC.64 UR4, c[0x4][0x68] ;  /* 0x01001a0000047ab9 */ /* 0x000fe20000000a00 */
[----:B------:R-:W-:Y:S01]  /*1830*/  ULDC.64 UR6, c[0x4][0x8] ;  /* 0x0100020000067ab9 */ /* 0x000fe20000000a00 */
[----:B------:R-:W-:Y:S01]  /*1840*/  IMAD.U32 R4, RZ, RZ, UR4 ;  /* 0x00000004ff047e24 */ /* 0x000fe2000f8e00ff */
[----:B------:R1:W2:Y:S01]  /*1850*/  LDC.64 R14, c[0x4][R0] ;  /* 0x01000000000e7b82 */ /* 0x0002a20000000a00 */
[----:B------:R-:W-:Y:S01]  /*1860*/  IMAD.U32 R5, RZ, RZ, UR5 ;  /* 0x00000005ff057e24 */ /* 0x000fe2000f8e00ff */
[----:B------:R-:W-:Y:S01]  /*1870*/  ULDC.64 UR4, c[0x4][0x70] ;  /* 0x01001c0000047ab9 */ /* 0x000fe20000000a00 */
[----:B------:R-:W-:Y:S02]  /*1880*/  IMAD.U32 R10, RZ, RZ, UR6 ;  /* 0x00000006ff0a7e24 */ /* 0x000fe4000f8e00ff */
[----:B------:R-:W-:Y:S02]  /*1890*/  IMAD.U32 R6, RZ, RZ, UR4 ;  /* 0x00000004ff067e24 */ /* 0x000fe4000f8e00ff */
[----:B------:R-:W-:-:S02]  /*18a0*/  IMAD.U32 R7, RZ, RZ, UR5 ;  /* 0x00000005ff077e24 */ /* 0x000fc4000f8e00ff */
[----:B------:R-:W-:Y:S02]  /*18b0*/  IMAD.U32 R11, RZ, RZ, UR7 ;  /* 0x00000007ff0b7e24 */ /* 0x000fe4000f8e00ff */
[----:B------:R-:W-:Y:S02]  /*18c0*/  IMAD.MOV.U32 R8, RZ, RZ, 0x1e1 ;  /* 0x000001e1ff087424 */ /* 0x000fe400078e00ff */
[----:B0-----:R-:W-:Y:S02]  /*18d0*/  IMAD.MOV.U32 R12, RZ, RZ, 0x1 ;  /* 0x00000001ff0c7424 */ /* 0x001fe400078e00ff */
[----:B-1----:R-:W-:-:S07]  /*18e0*/  IMAD.MOV.U32 R13, RZ, RZ, RZ ;  /* 0x000000ffff0d7224 */ /* 0x002fce00078e00ff */
[----:B------:R-:W-:-:S07]  /*18f0*/  LEPC R20, `(.L_x_21) ;  /* 0x000000001014794e */ /* 0x000fce0000000000 */
[----:B--2--5:R-:W-:Y:S05]  /*1900*/  CALL.ABS.NOINC R14 ;  /* 0x000000000e007343 */ /* 0x024fea0003c00000 */
.L_x_21:
[----:B-1----:R-:W-:-:S04]  /*1910*/  LOP3.LUT R0, R16, 0x1, RZ, 0xfc, !PT ;  /* 0x0000000110007812 */ /* 0x002fc800078efcff */
[----:B------:R-:W-:-:S13]  /*1920*/  ISETP.NE.AND P0, PT, R0, 0x3, PT ;  /* 0x000000030000780c */ /* 0x000fda0003f05270 */
[----:B------:R-:W-:Y:S05]  /*1930*/  @!P0 BRA `(.L_x_22) ;  /* 0x0000000000048947 */ /* 0x000fea0003800000 */
[----:B------:R-:W-:Y:S01]  /*1940*/  BPT.TRAP 0x1 ;  /* 0x000000040000795c */ /* 0x000fe20000300000 */
.L_x_22:
[----:B------:R-:W-:Y:S02]  /*1950*/  IMAD.U32 R3, RZ, RZ, UR39 ;  /* 0x00000027ff037e24 */ /* 0x000fe4000f8e00ff */
[----:B------:R-:W-:-:S03]  /*1960*/  IMAD.U32 R0, RZ, RZ, UR38 ;  /* 0x00000026ff007e24 */ /* 0x000fc6000f8e00ff */
[----:B------:R-:W-:Y:S02]  /*1970*/  LEA R3, R3, UR41, 0x3 ;  /* 0x0000002903037c11 */ /* 0x000fe4000f8e18ff */
[----:B------:R-:W-:-:S04]  /*1980*/  SHF.L.U32 R0, R0, 0x1f, RZ ;  /* 0x0000001f00007819 */ /* 0x000fc800000006ff */
[----:B------:R1:W2:Y:S01]  /*1990*/  SYNCS.PHASECHK.TRANS64.TRYWAIT P1, [R3+URZ], R0 ;  /* 0x00000000030075a7 */ /* 0x0002a2000802017f */
[----:B------:R-:W-:Y:S05]  /*19a0*/  @!P0 BRA `(.L_x_23) ;  /* 0x0000000000048947 */ /* 0x000fea0003800000 */
[----:B------:R-:W-:Y:S01]  /*19b0*/  BPT.TRAP 0x1 ;  /* 0x000000040000795c */ /* 0x000fe20000300000 */
.L_x_23:
[----:B------:R-:W-:-:S05]  /*19c0*/  IMAD.U32 R4, RZ, RZ, UR43 ;  /* 0x0000002bff047e24 */ /* 0x000fca000f8e00ff */
[----:B------:R-:W-:Y:S01]  /*19d0*/  ISETP.GE.AND P2, PT, R4, 0x1, PT ;  /* 0x000000010400780c */ /* 0x000fe20003f46270 */
[----:B--2---:R-:W-:-:S12]  /*19e0*/  @P1 BRA `(.L_x_24) ;  /* 0x0000000000081947 */ /* 0x004fd80003800000 */
[----:B------:R-:W2:Y:S02]  /*19f0*/  SYNCS.PHASECHK.TRANS64.TRYWAIT P1, [R3+URZ], R0 ;  /* 0x00000000030075a7 */ /* 0x000ea4000802017f */
[----:B--2---:R-:W-:Y:S05]  /*1a00*/  @!P1 BRA `(.L_x_25) ;  /* 0x00000084008c9947 */ /* 0x004fea0003800000 */
.L_x_24:
[----:B------:R-:W-:Y:S05]  /*1a10*/  WARPSYNC.ALL ;  /* 0x0000000000007948 */ /* 0x000fea0003800000 */
[----:B------:R-:W-:Y:S01]  /*1a20*/  UIADD3 UR4, UR41, 0x180, URZ ;  /* 0x0000018029047890 */ /* 0x000fe2000fffe03f */
[----:B------:R-:W-:Y:S01]  /*1a30*/  WARPGROUP.ARRIVE ;  /* 0x00000000000079c5 */ /* 0x000fe20000000000 */
[----:B------:R-:W-:Y:S02]  /*1a40*/  UIADD3 UR5, UR41, 0xb180, URZ ;  /* 0x0000b18029057890 */ /* 0x000fe4000fffe03f */
[----:B------:R-:W-:Y:S02]  /*1a50*/  USHF.R.U32.HI UR4, URZ, 0x4, UR4 ;  /* 0x000000043f047899 */ /* 0x000fe40008011604 */
[----:B------:R-:W-:-:S02]  /*1a60*/  USHF.R.U32.HI UR5, URZ, 0x4, UR5 ;  /* 0x000000043f057899 */ /* 0x000fc40008011605 */
[----:B------:R-:W-:Y:S02]  /*1a70*/  ULOP3.LUT UR4, UR4, 0x3fff, URZ, 0xc0, !UPT ;  /* 0x00003fff04047892 */ /* 0x000fe4000f8ec03f */
[----:B------:R-:W-:Y:S02]  /*1a80*/  ULOP3.LUT UR5, UR5, 0x3fff, URZ, 0xc0, !UPT ;  /* 0x00003fff05057892 */ /* 0x000fe4000f8ec03f */
[----:B------:R-:W-:Y:S02]  /*1a90*/  ULOP3.LUT UR10, UR4, 0x10000, URZ, 0xfc, !UPT ;  /* 0x00010000040a7892 */ /* 0x000fe4000f8efc3f */
[----:B------:R-:W-:Y:S02]  /*1aa0*/  ULOP3.LUT UR9, UR5, 0x10000, URZ, 0xfc, !UPT ;  /* 0x0001000005097892 */ /* 0x000fe4000f8efc3f */
[----:B------:R-:W-:Y:S02]  /*1ab0*/  ULEA UR4, UR39, UR10, 0x8 ;  /* 0x0000000a27047291 */ /* 0x000fe4000f8e403f */
[----:B------:R-:W-:Y:S01]  /*1ac0*/  ULEA UR6, UR39, UR9, 0xa ;  /* 0x0000000927067291 */ /* 0x000fe2000f8e503f */
[----:B------:R-:W-:Y:S01]  /*1ad0*/  UMOV UR5, 0x80000020 ;  /* 0x8000002000057882 */ /* 0x000fe20000000000 */
[----:B------:R-:W-:-:S07]  /*1ae0*/  UMOV UR7, 0x80000020 ;  /* 0x8000002000077882 */ /* 0x000fce0000000000 */
[----:B------:R-:W-:Y:S01]  /*1af0*/  IGMMA.64x256x32.S8.S8 R24, gdesc[UR4], RZ, !UPT, gsb0 ;  /* 0x06600000041879f1 */ /* 0x000fe2000c0410ff */
[----:B------:R-:W-:Y:S02]  /*1b00*/  UIADD3 UR4, UR4, 0x2, URZ ;  /* 0x0000000204047890 */ /* 0x000fe4000fffe03f */
[----:B------:R-:W-:Y:S01]  /*1b10*/  UIADD3 UR6, UR6, 0x2, URZ ;  /* 0x0000000206067890 */ /* 0x000fe2000fffe03f */
[----:B------:R-:W-:Y:S01]  /*1b20*/  UMOV UR5, 0x80000020 ;  /* 0x8000002000057882 */ /* 0x000fe20000000000 */
[----:B------:R-:W-:Y:S01]  /*1b30*/  UMOV UR7, 0x80000020 ;  /* 0x8000002000077882 */ /* 0x000fe20000000000 */
[----:B------:R-:W-:Y:S02]  /*1b40*/  WARPGROUP.DEPBAR.LE gsb0, 0x0 ;  /* 0x00008000000079c5 */ /* 0x000fe40000010000 */
[----:B------:R-:W-:-:S06]  /*1b50*/  WARPGROUP.ARRIVE ;  /* 0x00000000000079c5 */ /* 0x000fcc0000000000 */
[----:B------:R-:W-:Y:S03]  /*1b60*/  IGMMA.64x256x32.S8.S8 R24, gdesc[UR4], R24, gsb0 ;  /* 0x06600000041879f1 */ /* 0x000fe60008041018 */
[----:B------:R-:W-:Y:S02]  /*1b70*/  WARPGROUP.DEPBAR.LE gsb0, 0x0 ;  /* 0x00008000000079c5 */ /* 0x000fe40000010000 */
[----:B------:R-:W-:Y:S05]  /*1b80*/  @!P2 BRA `(.L_x_26) ;  /* 0x0000000000d4a947 */ /* 0x000fea0003800000 */
[----:B------:R-:W-:Y:S01]  /*1b90*/  UIADD3 UR4, UR39, 0x1, URZ ;  /* 0x0000000127047890 */ /* 0x000fe2000fffe03f */
[----:B-12---:R-:W-:Y:S02]  /*1ba0*/  IMAD.U32 R0, RZ, RZ, UR43 ;  /* 0x0000002bff007e24 */ /* 0x006fe4000f8e00ff */
[----:B------:R-:W-:Y:S01]  /*1bb0*/  IMAD.U32 R3, RZ, RZ, UR39 ;  /* 0x00000027ff037e24 */ /* 0x000fe2000f8e00ff */
[----:B------:R-:W-:-:S04]  /*1bc0*/  UISETP.NE.AND UP0, UPT, UR4, 0xb, UPT ;  /* 0x0000000b0400788c */ /* 0x000fc8000bf05270 */
[----:B------:R-:W-:Y:S02]  /*1bd0*/  USEL UR5, URZ, 0x1, UP0 ;  /* 0x000000013f057887 */ /* 0x000fe40008000000 */
[----:B------:R-:W-:Y:S02]  /*1be0*/  USEL UR8, UR4, URZ, UP0 ;  /* 0x0000003f04087287 */ /* 0x000fe40008000000 */
[----:B------:R-:W-:-:S06]  /*1bf0*/  ULOP3.LUT UR5, UR38, UR5, URZ, 0x3c, !UPT ;  /* 0x0000000526057292 */ /* 0x000fcc000f8e3c3f */
[----:B------:R-:W-:-:S07]  /*1c00*/  IMAD.U32 R6, RZ, RZ, UR5 ;  /* 0x00000005ff067e24 */ /* 0x000fce000f8e00ff */
.L_x_33:
[----:B------:R-:W-:Y:S05]  /*1c10*/  @!P0 BRA `(.L_x_27) ;  /* 0x0000000000048947 */ /* 0x000fea0003800000 */
[----:B------:R-:W-:Y:S01]  /*1c20*/  BPT.TRAP 0x1 ;  /* 0x000000040000795c */ /* 0x000fe20000300000 */
.L_x_27:
[----:B------:R-:W-:Y:S01]  /*1c30*/  ULEA UR4, UR8, UR41, 0x3 ;  /* 0x0000002908047291 */ /* 0x000fe2000f8e183f */
[----:B------:R-:W-:-:S08]  /*1c40*/  SHF.L.U32 R4, R6, 0x1f, RZ ;  /* 0x0000001f06047819 */ /* 0x000fd000000006ff */
[----:B------:R1:W2:Y:S01]  /*1c50*/  SYNCS.PHASECHK.TRANS64.TRYWAIT P1, [UR4], R4 ;  /* 0x00000004ff0075a7 */ /* 0x0002a20008020144 */
[----:B------:R-:W-:Y:S05]  /*1c60*/  @!P0 BRA `(.L_x_28) ;  /* 0x0000000000048947 */ /* 0x000fea0003800000 */
[----:B------:R-:W-:Y:S01]  /*1c70*/  BPT.TRAP 0x1 ;  /* 0x000000040000795c */ /* 0x000fe20000300000 */
.L_x_28:
[----:B--2---:R-:W-:Y:S05]  /*1c80*/  @P1 BRA `(.L_x_29) ;  /* 0x0000000000081947 */ /* 0x004fea0003800000 */
[----:B------:R-:W2:Y:S02]  /*1c90*/  SYNCS.PHASECHK.TRANS64.TRYWAIT P1, [UR4], R4 ;  /* 0x00000004ff0075a7 */ /* 0x000ea40008020144 */
[----:B--2---:R-:W-:Y:S05]  /*1ca0*/  @!P1 BRA `(.L_x_30) ;  /* 0x0000008000f89947 */ /* 0x004fea0003800000 */
.L_x_29:
[----:B------:R-:W-:Y:S01]  /*1cb0*/  ULEA UR4, UR8, UR10, 0x8 ;  /* 0x0000000a08047291 */ /* 0x000fe2000f8e403f */
[----:B------:R-:W-:Y:S01]  /*1cc0*/  WARPGROUP.ARRIVE ;  /* 0x00000000000079c5 */ /* 0x000fe20000000000 */
[----:B------:R-:W-:Y:S01]  /*1cd0*/  ULEA UR6, UR8, UR9, 0xa ;  /* 0x0000000908067291 */ /* 0x000fe2000f8e503f */
[----:B------:R-:W-:Y:S01]  /*1ce0*/  UMOV UR5, 0x80000020 ;  /* 0x8000002000057882 */ /* 0x000fe20000000000 */
[----:B------:R-:W-:-:S07]  /*1cf0*/  UMOV UR7, 0x80000020 ;  /* 0x8000002000077882 */ /* 0x000fce0000000000 */
[----:B------:R-:W-:Y:S01]  /*1d00*/  IGMMA.64x256x32.S8.S8 R24, gdesc[UR4], R24, gsb0 ;  /* 0x06600000041879f1 */ /* 0x000fe20008041018 */
        /* <DEDUP_REMOVED lines=9> */
[----:B------:R-:W-:Y:S01]  /*1da0*/  BPT.TRAP 0x1 ;  /* 0x000000040000795c */ /* 0x000fe20000300000 */
.L_x_31:
[----:B------:R-:W-:-:S13]  /*1db0*/  ISETP.NE.AND P1, PT, R154, RZ, PT ;  /* 0x000000ff9a00720c */ /* 0x000fda0003f25270 */
[----:B-12---:R-:W-:-:S05]  /*1dc0*/  @P1 LEA R4, R3, UR41, 0x3 ;  /* 0x0000002903041c11 */ /* 0x006fca000f8e18ff */
[----:B------:R-:W-:-:S05]  /*1dd0*/  @P1 VIADD R4, R4, 0x58 ;  /* 0x0000005804041836 */ /* 0x000fca0000000000 */
[----:B------:R-:W-:-:S04]  /*1de0*/  @P1 PRMT R4, R155, 0x654, R4 ;  /* 0x000006549b041816 */ /* 0x000fc80000000004 */
[----:B------:R1:W-:Y:S01]  /*1df0*/  @P1 SYNCS.ARRIVE.TRANS64.RED.A1T0 RZ, [R4+URZ], RZ ;  /* 0x000000ff04ff19a7 */ /* 0x0003e2000810043f */
[----:B------:R-:W-:-:S13]  /*1e00*/  ISETP.GT.U32.AND P1, PT, R16, 0x1, PT ;  /* 0x000000011000780c */ /* 0x000fda0003f24070 */
[----:B-1----:R-:W-:Y:S05]  /*1e10*/  @P1 BRA `(.L_x_32) ;  /* 0x0000000000041947 */ /* 0x002fea0003800000 */
[----:B------:R-:W-:Y:S01]  /*1e20*/  BPT.TRAP 0x1 ;  /* 0x000000040000795c */ /* 0x000fe20000300000 */
.L_x_32:
[----:B------:R-:W-:Y:S01]  /*1e30*/  UIADD3 UR8, UR8, 0x1, URZ ;  /* 0x0000000108087890 */ /* 0x000fe2000fffe03f */
[C---:B------:R-:W-:Y:S01]  /*1e40*/  ISETP.GT.AND P2, PT, R0.reuse, 0x1, PT ;  /* 0x000000010000780c */ /* 0x040fe20003f44270 */
[----:B------:R-:W-:Y:S02]  /*1e50*/  VIADD R3, R3, 0x1 ;  /* 0x0000000103037836 */ /* 0x000fe40000000000 */
[----:B------:R-:W-:Y:S01]  /*1e60*/  UISETP.NE.AND UP0, UPT, UR8, 0xb, UPT ;  /* 0x0000000b0800788c */ /* 0x000fe2000bf05270 */
[----:B------:R-:W-:Y:S02]  /*1e70*/  VIADD R0, R0, 0xffffffff ;  /* 0xffffffff00007836 */ /* 0x000fe40000000000 */
[C---:B------:R-:W-:Y:S01]  /*1e80*/  ISETP.NE.AND P1, PT, R3.reuse, 0xb, PT ;  /* 0x0000000b0300780c */ /* 0x040fe20003f25270 */
[----:B------:R-:W-:Y:S02]  /*1e90*/  USEL UR4, URZ, 0x1, UP0 ;  /* 0x000000013f047887 */ /* 0x000fe40008000000 */
[----:B------:R-:W-:Y:S01]  /*1ea0*/  USEL UR8, UR8, URZ, UP0 ;  /* 0x0000003f08087287 */ /* 0x000fe20008000000 */
[----:B------:R-:W-:-:S03]  /*1eb0*/  SEL R3, R3, RZ, P1 ;  /* 0x000000ff03037207 */ /* 0x000fc60000800000 */
[----:B------:R-:W-:Y:S01]  /*1ec0*/  LOP3.LUT R6, R6, UR4, RZ, 0x3c, !PT ;  /* 0x0000000406067c12 */ /* 0x000fe2000f8e3cff */
[----:B------:R-:W-:Y:S07]  /*1ed0*/  @P2 BRA `(.L_x_33) ;  /* 0xfffffffc004c2947 */ /* 0x000fee000383ffff */
.L_x_26:
[----:B-12---:R-:W1:Y:S01]  /*1ee0*/  LDC R0, c[0x0][0x28c] ;  /* 0x0000a300ff007b82 */ /* 0x006e620000000800 */
[----:B------:R2:W-:Y:S01]  /*1ef0*/  SYNCS.ARRIVE.TRANS64.A1T0 RZ, [R160+UR45], RZ ;  /* 0x000000ffa0ff79a7 */ /* 0x0005e2000810002d */
[----:B-1----:R-:W-:-:S13]  /*1f00*/  ISETP.GE.AND P1, PT, R0, 0x1, PT ;  /* 0x000000010000780c */ /* 0x002fda0003f26270 */
[----:B--2---:R-:W-:Y:S05]  /*1f10*/  @!P1 BRA `(.L_x_34) ;  /* 0x0000000000449947 */ /* 0x004fea0003800000 */
[----:B------:R-:W-:Y:S05]  /*1f20*/  @!P0 BRA `(.L_x_35) ;  /* 0x0000000000048947 */ /* 0x000fea0003800000 */
[----:B------:R-:W-:Y:S01]  /*1f30*/  BPT.TRAP 0x1 ;  /* 0x000000040000795c */ /* 0x000fe20000300000 */
.L_x_35:
[----:B------:R-:W-:-:S13]  /*1f40*/  ISETP.NE.AND P0, PT, R154, RZ, PT ;  /* 0x000000ff9a00720c */ /* 0x000fda0003f05270 */
[----:B------:R-:W-:-:S05]  /*1f50*/  VOTEU.ANY UP0, P0 ;  /* 0x00000000003f7886 */ /* 0x000fca0000000100 */
[----:B------:R-:W-:-:S06]  /*1f60*/  @UP0 UIADD3 UR4, UR43, UR39, URZ ;  /* 0x000000272b040290 */ /* 0x000fcc000fffe03f */
[----:B------:R-:W-:Y:S02]  /*1f70*/  IMAD.U32 R4, RZ, RZ, UR4 ;  /* 0x00000004ff047e24 */ /* 0x000fe4000f8e00ff */
[----:B------:R-:W-:Y:S02]  /*1f80*/  IMAD.U32 R3, RZ, RZ, UR4 ;  /* 0x00000004ff037e24 */ /* 0x000fe4000f8e00ff */
[----:B------:R-:W-:-:S05]  /*1f90*/  @P0 IMAD.WIDE.U32 R4, R4, -0x45d1745d, RZ ;  /* 0xba2e8ba304040825 */ /* 0x000fca00078e00ff */
[----:B------:R-:W-:-:S05]  /*1fa0*/  @P0 SHF.R.U32.HI R0, RZ, 0x3, R5 ;  /* 0x00000003ff000819 */ /* 0x000fca0000011605 */
[----:B------:R-:W-:-:S05]  /*1fb0*/  @P0 IMAD R0, R0, -0xb, R3 ;  /* 0xfffffff500000824 */ /* 0x000fca00078e0203 */
[----:B------:R-:W-:-:S05]  /*1fc0*/  @P0 LEA R0, R0, UR41, 0x3 ;  /* 0x0000002900000c11 */ /* 0x000fca000f8e18ff */
[----:B------:R-:W-:-:S05]  /*1fd0*/  @P0 VIADD R0, R0, 0x58 ;  /* 0x0000005800000836 */ /* 0x000fca0000000000 */
[----:B------:R-:W-:-:S04]  /*1fe0*/  @P0 PRMT R0, R155, 0x654, R0 ;  /* 0x000006549b000816 */ /* 0x000fc80000000000 */
[----:B------:R1:W-:Y:S01]  /*1ff0*/  @P0 SYNCS.ARRIVE.TRANS64.RED.A1T0 RZ, [R0+URZ], RZ ;  /* 0x000000ff00ff09a7 */ /* 0x0003e2000810043f */
[----:B------:R-:W-:-:S13]  /*2000*/  ISETP.GT.U32.AND P0, PT, R16, 0x1, PT ;  /* 0x000000011000780c */ /* 0x000fda0003f04070 */
[----:B-1----:R-:W-:Y:S05]  /*2010*/  @P0 BRA `(.L_x_34) ;  /* 0x0000000000040947 */ /* 0x002fea0003800000 */
[----:B------:R-:W-:Y:S01]  /*2020*/  BPT.TRAP 0x1 ;  /* 0x000000040000795c */ /* 0x000fe20000300000 */
.L_x_34:
[----:B------:R-:W-:Y:S01]  /*2030*/  SHF.L.U32 R0, R165, 0x1f, RZ ;  /* 0x0000001fa5007819 */ /* 0x000fe200000006ff */
[----:B------:R-:W-:Y:S01]  /*2040*/  UIADD3 UR39, UR44, UR39, URZ ;  /* 0x000000272c277290 */ /* 0x000fe2000fffe03f */
[----:B------:R-:W1:Y:S01]  /*2050*/  LDC R7, c[0x0][0x288] ;  /* 0x0000a200ff077b82 */ /* 0x000e620000000800 */
[----:B------:R-:W-:Y:S01]  /*2060*/  UISETP.GE.U32.AND UP1, UPT, UR44, 0xb, UPT ;  /* 0x0000000b2c00788c */ /* 0x000fe2000bf26070 */
[----:B------:R-:W-:Y:S01]  /*2070*/  IMAD.SHL.U32 R10, R158, 0x2, RZ ;  /* 0x000000029e0a7824 */ /* 0x000fe200078e00ff */
[----:B------:R-:W-:Y:S02]  /*2080*/  UISETP.GT.U32.AND UP0, UPT, UR39, 0xa, UPT ;  /* 0x0000000a2700788c */ /* 0x000fe4000bf04070 */
[----:B------:R-:W-:Y:S02]  /*2090*/  UIMAD.WIDE.U32 UR4, UR39, -0x45d1745d, URZ ;  /* 0xba2e8ba3270478a5 */ /* 0x000fe4000f8e003f */
[----:B------:R-:W-:Y:S01]  /*20a0*/  UISETP.LT.U32.AND UP0, UPT, UR44, 0xb, UP0 ;  /* 0x0000000b2c00788c */ /* 0x000fe20008701070 */
[----:B------:R-:W2:Y:S01]  /*20b0*/  SYNCS.PHASECHK.TRANS64.TRYWAIT P0, [R159+UR42+0x10], R0 ;  /* 0x000010009f0075a7 */ /* 0x000ea2000800016a */
[----:B------:R-:W-:Y:S01]  /*20c0*/  USHF.R.U32.HI UR4, URZ, 0x3, UR5 ;  /* 0x000000033f047899 */ /* 0x000fe20008011605 */
[----:B------:R-:W-:Y:S01]  /*20d0*/  SHF.R.S32.HI R11, RZ, 0x1f, R10 ;  /* 0x0000001fff0b7819 */ /* 0x000fe2000001140a */
[----:B------:R-:W-:-:S02]  /*20e0*/  USEL UR6, URZ, 0x1, !UP0 ;  /* 0x000000013f067887 */ /* 0x000fc4000c000000 */
[----:B------:R-:W-:Y:S02]  /*20f0*/  UIMAD UR39, UR4, -0xb, UR39 ;  /* 0xfffffff5042778a4 */ /* 0x000fe4000f8e0227 */
[----:B------:R-:W-:-:S04]  /*2100*/  ULOP3.LUT UR38, UR38, UR6, URZ, 0x3c, !UPT ;  /* 0x0000000626267292 */ /* 0x000fc8000f8e3c3f */
[----:B------:R-:W-:Y:S01]  /*2110*/  @UP1 ULOP3.LUT UR38, UR38, 0x1, UR4, 0x78, !UPT ;  /* 0x0000000126261892 */ /* 0x000fe2000f8e7804 */
[----:B-12---:R-:W-:Y:S11]  /*2120*/  @!P0 BRA `(.L_x_36) ;  /* 0x0000007c00f08947 */ /* 0x006ff60003800000 */
.L_x_329:
[----:B-1----:R-:W-:Y:S01]  /*2130*/  IMAD.SHL.U32 R0, R19, 0x40, RZ ;  /* 0x0000004013007824 */ /* 0x002fe200078e00ff */
[----:B------:R-:W-:Y:S01]  /*2140*/  ULDC UR6, c[0x0][0x284] ;  /* 0x0000a10000067ab9 */ /* 0x000fe20000000800 */
[----:B------:R-:W-:Y:S01]  /*2150*/  IMAD.SHL.U32 R14, R22, 0x100, RZ ;  /* 0x00000100160e7824 */ /* 0x000fe200078e00ff */
[----:B------:R-:W-:Y:S01]  /*2160*/  SHF.R.S32.HI R20, RZ, 0x1f, R2 ;  /* 0x0000001fff147819 */ /* 0x000fe20000011402 */
[----:B------:R-:W-:Y:S01]  /*2170*/  ULDC.64 UR4, c[0x0][0x5d0] ;  /* 0x0001740000047ab9 */ /* 0x000fe20000000a00 */
[----:B------:R-:W-:Y:S01]  /*2180*/  ISETP.GE.AND P0, PT, R0, UR6, PT ;  /* 0x0000000600007c0c */ /* 0x000fe2000bf06270 */
[----:B------:R-:W-:Y:S01]  /*2190*/  IMAD.WIDE.U32 R4, R2, UR4, R10 ;  /* 0x0000000402047c25 */ /* 0x000fe2000f8e000a */
[----:B------:R-:W-:Y:S02]  /*21a0*/  SHF.R.S32.HI R15, RZ, 0x1f, R14 ;  /* 0x0000001fff0f7819 */ /* 0x000fe4000001140e */
[----:B------:R-:W-:Y:S01]  /*21b0*/  ISETP.GE.OR P0, PT, R14, R7, P0 ;  /* 0x000000070e00720c */ /* 0x000fe20000706670 */
[----:B------:R-:W-:Y:S01]  /*21c0*/  IMAD R3, R20, UR4, RZ ;  /* 0x0000000414037c24 */ /* 0x000fe2000f8e02ff */
[----:B------:R-:W-:-:S03]  /*21d0*/  IADD3 R4, P1, R14, R4, RZ ;  /* 0x000000040e047210 */ /* 0x000fc60007f3e0ff */
[----:B------:R-:W-:-:S05]  /*21e0*/  IMAD R3, R2, UR5, R3 ;  /* 0x0000000502037c24 */ /* 0x000fca000f8e0203 */
[----:B------:R-:W-:-:S03]  /*21f0*/  IADD3.X R5, R15, R5, R3, P1, !PT ;  /* 0x000000050f057210 */ /* 0x000fc60000ffe403 */
[----:B------:R-:W-:Y:S05]  /*2200*/  @P0 BRA `(.L_x_37) ;  /* 0x0000006000b00947 */ /* 0x000fea0003800000 */
[----:B0-----:R-:W0:Y:S01]  /*2210*/  LDC.64 R12, c[0x0][0x5c8] ;  /* 0x00017200ff0c7b82 */ /* 0x001e220000000a00 */
[----:B------:R-:W-:Y:S01]  /*2220*/  IMAD.WIDE R8, R19, 0x40, R156 ;  /* 0x0000004013087825 */ /* 0x000fe200078e029c */
[----:B------:R-:W-:Y:S01]  /*2230*/  ULDC.64 UR4, c[0x0][0x5c0] ;  /* 0x0001700000047ab9 */ /* 0x000fe20000000a00 */
[----:B------:R-:W-:Y:S02]  /*2240*/  BSSY B0, `(.L_x_37) ;  /* 0x0000628000007945 */ /* 0x000fe40003800000 */
[----:B------:R-:W-:Y:S02]  /*2250*/  IMAD.IADD R22, R163, 0x1, -R0 ;  /* 0x00000001a3167824 */ /* 0x000fe400078e0a00 */
[-C--:B0-----:R-:W-:Y:S02]  /*2260*/  IMAD R3, R9, R12.reuse, RZ ;  /* 0x0000000c09037224 */ /* 0x081fe400078e02ff */
[----:B------:R-:W-:-:S04]  /*2270*/  IMAD.WIDE.U32 R4, R8, R12, R4 ;  /* 0x0000000c08047225 */ /* 0x000fc800078e0004 */
[----:B------:R-:W-:Y:S01]  /*2280*/  IMAD R3, R8, R13, R3 ;  /* 0x0000000d08037224 */ /* 0x000fe200078e0203 */
[----:B------:R-:W-:-:S03]  /*2290*/  IADD3 R4, P0, R4, UR4, RZ ;  /* 0x0000000404047c10 */ /* 0x000fc6000ff1e0ff */
[----:B------:R-:W-:Y:S01]  /*22a0*/  IMAD.IADD R3, R5, 0x1, R3 ;  /* 0x0000000105037824 */ /* 0x000fe200078e0203 */
[----:B------:R-:W-:-:S04]  /*22b0*/  LEA R6, P1, R12, R4, 0x3 ;  /* 0x000000040c067211 */ /* 0x000fc800078218ff */
[----:B------:R-:W-:Y:S01]  /*22c0*/  IADD3.X R5, R3, UR5, RZ, P0, !PT ;  /* 0x0000000503057c10 */ /* 0x000fe200087fe4ff */
[----:B------:R-:W-:Y:S01]  /*22d0*/  IMAD R3, R158, -0x2, R7 ;  /* 0xfffffffe9e037824 */ /* 0x000fe200078e0207 */
[----:B-----5:R-:W-:Y:S02]  /*22e0*/  ISETP.NE.AND P0, PT, R152, RZ, PT ;  /* 0x000000ff9800720c */ /* 0x020fe40003f05270 */
[----:B------:R-:W-:Y:S01]  /*22f0*/  LEA.HI.X R7, R12, R5, R13, 0x3, P1 ;  /* 0x000000050c077211 */ /* 0x000fe200008f1c0d */
[----:B------:R-:W-:-:S10]  /*2300*/  IMAD.IADD R0, R3, 0x1, -R14 ;  /* 0x0000000103007824 */ /* 0x000fd400078e0a0e */
[----:B------:R-:W-:Y:S05]  /*2310*/  @!P0 BRA `(.L_x_38) ;  /* 0x0000004800608947 */ /* 0x000fea0003800000 */
[----:B------:R-:W0:Y:S01]  /*2320*/  LDC.64 R166, c[0x0][0x5b0] ;  /* 0x00016c00ffa67b82 */ /* 0x000e220000000a00 */
[----:B------:R-:W-:Y:S01]  /*2330*/  ULDC.64 UR4, c[0x0][0x5b8] ;  /* 0x00016e0000047ab9 */ /* 0x000fe20000000a00 */
[----:B------:R-:W-:Y:S01]  /*2340*/  ISETP.GE.AND P1, PT, R22, 0x1, PT ;  /* 0x000000011600780c */ /* 0x000fe20003f26270 */
[----:B------:R-:W-:Y:S01]  /*2350*/  IMAD.WIDE.U32 R10, R2, UR4, R10 ;  /* 0x00000004020a7c25 */ /* 0x000fe2000f8e000a */
[----:B------:R-:W-:Y:S02]  /*2360*/  BSSY B1, `(.L_x_39) ;  /* 0x000000e000017945 */ /* 0x000fe40003800000 */
[----:B------:R-:W-:Y:S01]  /*2370*/  ISETP.LT.OR P5, PT, R0, 0x1, !P1 ;  /* 0x000000010000780c */ /* 0x000fe20004fa1670 */
[----:B------:R-:W-:Y:S01]  /*2380*/  IMAD R3, R20, UR4, RZ ;  /* 0x0000000414037c24 */ /* 0x000fe2000f8e02ff */
[----:B------:R-:W1:Y:S01]  /*2390*/  LDC.64 R12, c[0x0][0x5a8] ;  /* 0x00016a00ff0c7b82 */ /* 0x000e620000000a00 */
[----:B------:R-:W-:Y:S02]  /*23a0*/  IADD3 R14, P0, R14, R10, RZ ;  /* 0x0000000a0e0e7210 */ /* 0x000fe40007f1e0ff */
[----:B------:R-:W-:-:S05]  /*23b0*/  IMAD R3, R2, UR5, R3 ;  /* 0x0000000502037c24 */ /* 0x000fca000f8e0203 */
[----:B------:R-:W-:Y:S01]  /*23c0*/  IADD3.X R15, R15, R11, R3, P0, !PT ;  /* 0x0000000b0f0f7210 */ /* 0x000fe200007fe403 */
[-C--:B0-----:R-:W-:Y:S02]  /*23d0*/  IMAD R10, R9, R166.reuse, RZ ;  /* 0x000000a6090a7224 */ /* 0x081fe400078e02ff */
[----:B------:R-:W-:-:S04]  /*23e0*/  IMAD.WIDE.U32 R2, R8, R166, R14 ;  /* 0x000000a608027225 */ /* 0x000fc800078e000e */
[----:B------:R-:W-:Y:S01]  /*23f0*/  IMAD R21, R8, R167, R10 ;  /* 0x000000a708157224 */ /* 0x000fe200078e020a */
[----:B-1----:R-:W-:-:S04]  /*2400*/  IADD3 R2, P0, R2, R12, RZ ;  /* 0x0000000c02027210 */ /* 0x002fc80007f1e0ff */
[----:B------:R-:W-:Y:S01]  /*2410*/  IADD3.X R3, R13, R3, R21, P0, !PT ;  /* 0x000000030d037210 */ /* 0x000fe200007fe415 */
[----:B------:R-:W-:Y:S08]  /*2420*/  @P5 BRA `(.L_x_40) ;  /* 0x0000000000045947 */ /* 0x000ff00003800000 */
[----:B------:R0:W5:Y:S02]  /*2430*/  LDG.E.U8 R164, desc[UR36][R2.64] ;  /* 0x0000002402a47981 */ /* 0x000164000c1e1100 */
.L_x_40:
[----:B------:R-:W-:Y:S05]  /*2440*/  BSYNC B1 ;  /* 0x0000000000017941 */ /* 0x000fea0003800000 */
.L_x_39:
[----:B-----5:R-:W-:Y:S01]  /*2450*/  LOP3.LUT R9, R164, 0xffff, RZ, 0xc0, !PT ;  /* 0x0000ffffa4097812 */ /* 0x020fe200078ec0ff */
[C---:B------:R-:W-:Y:S01]  /*2460*/  IMAD.SHL.U32 R10, R166.reuse, 0x8, RZ ;  /* 0x00000008a60a7824 */ /* 0x040fe200078e00ff */
[----:B------:R-:W-:Y:S01]  /*2470*/  SHF.L.U64.HI R11, R166, 0x3, R167 ;  /* 0x00000003a60b7819 */ /* 0x000fe200000102a7 */
[----:B------:R-:W-:Y:S01]  /*2480*/  BSSY B1, `(.L_x_41) ;  /* 0x000000e000017945 */ /* 0x000fe20003800000 */
[----:B------:R-:W-:Y:S02]  /*2490*/  PRMT R19, R9, 0x8880, RZ ;  /* 0x0000888009137816 */ /* 0x000fe400000000ff */
[----:B------:R-:W-:Y:S01]  /*24a0*/  ISETP.LT.OR P2, PT, R0, 0x2, !P1 ;  /* 0x000000020000780c */ /* 0x000fe20004f41670 */
[----:B------:R-:W-:Y:S01]  /*24b0*/  IMAD.WIDE.U32 R8, R8, R166, R10 ;  /* 0x000000a608087225 */ /* 0x000fe200078e000a */
[----:B------:R-:W-:-:S03]  /*24c0*/  ISETP.GE.AND P0, PT, R22, 0x9, PT ;  /* 0x000000091600780c */ /* 0x000fc60003f06270 */
[----:B------:R-:W-:Y:S01]  /*24d0*/  IMAD R10, R19, R152, RZ ;  /* 0x00000098130a7224 */ /* 0x000fe200078e02ff */
[----:B------:R-:W-:Y:S01]  /*24e0*/  IADD3 R8, P3, P4, R14, R12, R8 ;  /* 0x0000000c0e087210 */ /* 0x000fe20007c7e008 */
[----:B------:R-:W-:Y:S02]  /*24f0*/  IMAD.IADD R12, R21, 0x1, R9 ;  /* 0x00000001150c7824 */ /* 0x000fe400078e0209 */
[----:B------:R-:W-:-:S05]  /*2500*/  @!P5 IMAD R11, R24, R153, R10 ;  /* 0x00000099180bd224 */ /* 0x000fca00078e020a */
[----:B------:R1:W-:Y:S01]  /*2510*/  @!P5 STG.E.U8 desc[UR36][R4.64], R11 ;  /* 0x0000000b0400d986 */ /* 0x0003e2000c101124 */
[----:B------:R-:W-:Y:S05]  /*2520*/  @P2 BRA `(.L_x_42) ;  /* 0x00000000000c2947 */ /* 0x000fea0003800000 */
[----:B------:R-:W1:Y:S02]  /*2530*/  LDG.E.U8 R164, desc[UR36][R2.64+0x1] ;  /* 0x0000012402a47981 */ /* 0x000e64000c1e1100 */
[----:B-1----:R-:W-:-:S05]  /*2540*/  PRMT R11, R164, 0x8880, RZ ;  /* 0x00008880a40b7816 */ /* 0x002fca00000000ff */
[----:B------:R-:W-:-:S07]  /*2550*/  IMAD R10, R11, R152, RZ ;  /* 0x000000980b0a7224 */ /* 0x000fce00078e02ff */
.L_x_42:
[----:B------:R-:W-:Y:S05]  /*2560*/  BSYNC B1 ;  /* 0x0000000000017941 */ /* 0x000fea0003800000 */
.L_x_41:
[C---:B------:R-:W-:Y:S01]  /*2570*/  ISETP.LT.OR P5, PT, R0.reuse, 0x1, !P0 ;  /* 0x000000010000780c */ /* 0x040fe200047a1670 */
[----:B------:R-:W-:Y:S01]  /*2580*/  @!P2 IMAD R25, R25, R153, R10 ;  /* 0x000000991919a224 */ /* 0x000fe200078e020a */
[----:B------:R-:W-:Y:S01]  /*2590*/  BSSY B1, `(.L_x_43) ;  /* 0x000000a000017945 */ /* 0x000fe20003800000 */
[----:B------:R-:W-:Y:S02]  /*25a0*/  IADD3.X R9, R15, R13, R12, P3, P4 ;  /* 0x0000000d0f097210 */ /* 0x000fe40001fe840c */
[C---:B------:R-:W-:Y:S01]  /*25b0*/  ISETP.LT.OR P3, PT, R0.reuse, 0x2, !P0 ;  /* 0x000000020000780c */ /* 0x040fe20004761670 */
[----:B------:R2:W-:Y:S01]  /*25c0*/  @!P2 STG.E.U8 desc[UR36][R4.64+0x1], R25 ;  /* 0x000001190400a986 */ /* 0x0005e2000c101124 */
[C---:B------:R-:W-:Y:S02]  /*25d0*/  ISETP.LT.OR P4, PT, R0.reuse, 0x9, !P1 ;  /* 0x000000090000780c */ /* 0x040fe40004f81670 */
[----:B------:R-:W-:-:S04]  /*25e0*/  ISETP.LT.OR P2, PT, R0, 0xa, !P1 ;  /* 0x0000000a0000780c */ /* 0x000fc80004f41670 */
[----:B------:R-:W-:Y:S09]  /*25f0*/  @P5 BRA `(.L_x_44) ;  /* 0x00000000000c5947 */ /* 0x000ff20003800000 */
[----:B------:R-:W1:Y:S02]  /*2600*/  LDG.E.U8 R164, desc[UR36][R8.64] ;  /* 0x0000002408a47981 */ /* 0x000e64000c1e1100 */
[----:B-1----:R-:W-:-:S05]  /*2610*/  PRMT R11, R164, 0x8880, RZ ;  /* 0x00008880a40b7816 */ /* 0x002fca00000000ff */
[----:B------:R-:W-:-:S07]  /*2620*/  IMAD R10, R11, R152, RZ ;  /* 0x000000980b0a7224 */ /* 0x000fce00078e02ff */
.L_x_44:
[----:B------:R-:W-:Y:S05]  /*2630*/  BSYNC B1 ;  /* 0x0000000000017941 */ /* 0x000fea0003800000 */
.L_x_43:
[----:B-1----:R-:W-:Y:S01]  /*2640*/  @!P5 IMAD R11, R26, R153, R10 ;  /* 0x000000991a0bd224 */ /* 0x002fe200078e020a */
[----:B------:R-:W-:Y:S04]  /*2650*/  BSSY B1, `(.L_x_45) ;  /* 0x0000006000017945 */ /* 0x000fe80003800000 */
[----:B------:R1:W-:Y:S01]  /*2660*/  @!P5 STG.E.U8 desc[UR36][R6.64], R11 ;  /* 0x0000000b0600d986 */ /* 0x0003e2000c101124 */
[----:B------:R-:W-:Y:S05]  /*2670*/  @P3 BRA `(.L_x_46) ;  /* 0x00000000000c3947 */ /* 0x000fea0003800000 */
[----:B------:R-:W1:Y:S02]  /*2680*/  LDG.E.U8 R164, desc[UR36][R8.64+0x1] ;  /* 0x0000012408a47981 */ /* 0x000e64000c1e1100 */
[----:B-1----:R-:W-:-:S05]  /*2690*/  PRMT R11, R164, 0x8880, RZ ;  /* 0x00008880a40b7816 */ /* 0x002fca00000000ff */
[----:B------:R-:W-:-:S07]  /*26a0*/  IMAD R10, R11, R152, RZ ;  /* 0x000000980b0a7224 */ /* 0x000fce00078e02ff */
.L_x_46:
[----:B------:R-:W-:Y:S05]  /*26b0*/  BSYNC B1 ;  /* 0x0000000000017941 */ /* 0x000fea0003800000 */
.L_x_45:
[----:B------:R-:W-:Y:S01]  /*26c0*/  @!P3 IMAD R27, R27, R153, R10 ;  /* 0x000000991b1bb224 */ /* 0x000fe200078e020a */
[----:B------:R-:W-:Y:S04]  /*26d0*/  BSSY B1, `(.L_x_47) ;  /* 0x0000006000017945 */ /* 0x000fe80003800000 */
[----:B------:R3:W-:Y:S01]  /*26e0*/  @!P3 STG.E.U8 desc[UR36][R6.64+0x1], R27 ;  /* 0x0000011b0600b986 */ /* 0x0007e2000c101124 */
[----:B------:R-:W-:Y:S05]  /*26f0*/  @P4 BRA `(.L_x_48) ;  /* 0x00000000000c4947 */ /* 0x000fea0003800000 */
[----:B------:R-:W1:Y:S02]  /*2700*/  LDG.E.U8 R164, desc[UR36][R2.64+0x8] ;  /* 0x0000082402a47981 */ /* 0x000e64000c1e1100 */
[----:B-1----:R-:W-:-:S05]  /*2710*/  PRMT R11, R164, 0x8880, RZ ;  /* 0x00008880a40b7816 */ /* 0x002fca00000000ff */
[----:B------:R-:W-:-:S07]  /*2720*/  IMAD R10, R11, R152, RZ ;  /* 0x000000980b0a7224 */ /* 0x000fce00078e02ff */
.L_x_48:
[----:B------:R-:W-:Y:S05]  /*2730*/  BSYNC B1 ;  /* 0x0000000000017941 */ /* 0x000fea0003800000 */
.L_x_47:
[----:B-1----:R-:W-:Y:S01]  /*2740*/  @!P4 IMAD R11, R28, R153, R10 ;  /* 0x000000991c0bc224 */ /* 0x002fe200078e020a */
[----:B------:R-:W-:Y:S04]  /*2750*/  BSSY B1, `(.L_x_49) ;  /* 0x0000006000017945 */ /* 0x000fe80003800000 */
[----:B------:R1:W-:Y:S01]  /*2760*/  @!P4 STG.E.U8 desc[UR36][R4.64+0x8], R11 ;  /* 0x0000080b0400c986 */ /* 0x0003e2000c101124 */
[----:B------:R-:W-:Y:S05]  /*2770*/  @P2 BRA `(.L_x_50) ;  /* 0x00000000000c2947 */ /* 0x000fea0003800000 */
[----:B------:R-:W1:Y:S02]  /*2780*/  LDG.E.U8 R164, desc[UR36][R2.64+0x9] ;  /* 0x0000092402a47981 */ /* 0x000e64000c1e1100 */
[----:B-1----:R-:W-:-:S05]  /*2790*/  PRMT R11, R164, 0x8880, RZ ;  /* 0x00008880a40b7816 */ /* 0x002fca00000000ff */
[----:B------:R-:W-:-:S07]  /*27a0*/  IMAD R10, R11, R152, RZ ;  /* 0x000000980b0a7224 */ /* 0x000fce00078e02ff */
.L_x_50:
[----:B------:R-:W-:Y:S05]  /*27b0*/  BSYNC B1 ;  /* 0x0000000000017941 */ /* 0x000fea0003800000 */
.L_x_49:
[C---:B------:R-:W-:Y:S01]  /*27c0*/  ISETP.LT.OR P4, PT, R0.reuse, 0x9, !P0 ;  /* 0x000000090000780c */ /* 0x040fe20004781670 */
[----:B------:R-:W-:Y:S01]  /*27d0*/  @!P2 IMAD R29, R29, R153, R10 ;  /* 0x000000991d1da224 */ /* 0x000fe200078e020a */
[----:B------:R-:W-:Y:S01]  /*27e0*/  BSSY B1, `(.L_x_51) ;  /* 0x0000009000017945 */ /* 0x000fe20003800000 */
[C---:B------:R-:W-:Y:S02]  /*27f0*/  ISETP.LT.OR P3, PT, R0.reuse, 0xa, !P0 ;  /* 0x0000000a0000780c */ /* 0x040fe40004761670 */
[C---:B------:R-:W-:Y:S01]  /*2800*/  ISETP.LT.OR P5, PT, R0.reuse, 0x11, !P1 ;  /* 0x000000110000780c */ /* 0x040fe20004fa1670 */
[----:B------:R4:W-:Y:S01]  /*2810*/  @!P2 STG.E.U8 desc[UR36][R4.64+0x9], R29 ;  /* 0x0000091d0400a986 */ /* 0x0009e2000c101124 */
[----:B------:R-:W-:-:S06]  /*2820*/  ISETP.LT.OR P2, PT, R0, 0x12, !P1 ;  /* 0x000000120000780c */ /* 0x000fcc0004f41670 */
[----:B------:R-:W-:Y:S07]  /*2830*/  @P4 BRA `(.L_x_52) ;  /* 0x00000000000c4947 */ /* 0x000fee0003800000 */
[----:B------:R-:W1:Y:S02]  /*2840*/  LDG.E.U8 R164, desc[UR36][R8.64+0x8] ;  /* 0x0000082408a47981 */ /* 0x000e64000c1e1100 */
[----:B-1----:R-:W-:-:S05]  /*2850*/  PRMT R11, R164, 0x8880, RZ ;  /* 0x00008880a40b7816 */ /* 0x002fca00000000ff */
[----:B------:R-:W-:-:S07]  /*2860*/  IMAD R10, R11, R152, RZ ;  /* 0x000000980b0a7224 */ /* 0x000fce00078e02ff */
.L_x_52:
[----:B------:R-:W-:Y:S05]  /*2870*/  BSYNC B1 ;  /* 0x0000000000017941 */ /* 0x000fea0003800000 */
.L_x_51:
[----:B-1----:R-:W-:Y:S01]  /*2880*/  @!P4 IMAD R11, R30, R153, R10 ;  /* 0x000000991e0bc224 */ /* 0x002fe200078e020a */
[----:B------:R-:W-:Y:S04]  /*2890*/  BSSY B1, `(.L_x_53) ;  /* 0x0000006000017945 */ /* 0x000fe80003800000 */
[----:B------:R1:W-:Y:S01]  /*28a0*/  @!P4 STG.E.U8 desc[UR36][R6.64+0x8], R11 ;  /* 0x0000080b0600c986 */ /* 0x0003e2000c101124 */
[----:B------:R-:W-:Y:S05]  /*28b0*/  @P3 BRA `(.L_x_54) ;  /* 0x00000000000c3947 */ /* 0x000fea0003800000 */
[----:B------:R-:W1:Y:S02]  /*28c0*/  LDG.E.U8 R164, desc[UR36][R8.64+0x9] ;  /* 0x0000092408a47981 */ /* 0x000e64000c1e1100 */
[----:B-1----:R-:W-:-:S05]  /*28d0*/  PRMT R11, R164, 0x8880, RZ ;  /* 0x00008880a40b7816 */ /* 0x002fca00000000ff */
[----:B------:R-:W-:-:S07]  /*28e0*/  IMAD R10, R11, R152, RZ ;  /* 0x000000980b0a7224 */ /* 0x000fce00078e02ff */
.L_x_54:
[----:B------:R-:W-:Y:S05]  /*28f0*/  BSYNC B1 ;  /* 0x0000000000017941 */ /* 0x000fea0003800000 */
.L_x_53:
[----:B------:R-:W-:Y:S01]  /*2900*/  @!P3 IMAD R31, R31, R153, R10 ;  /* 0x000000991f1fb224 */ /* 0x000fe200078e020a */
[----:B------:R-:W-:Y:S04]  /*2910*/  BSSY B1, `(.L_x_55) ;  /* 0x0000006000017945 */ /* 0x000fe80003800000 */
[----:B------:R0:W-:Y:S01]  /*2920*/  @!P3 STG.E.U8 desc[UR36][R6.64+0x9], R31 ;  /* 0x0000091f0600b986 */ /* 0x0001e2000c101124 */
[----:B------:R-:W-:Y:S05]  /*2930*/  @P5 BRA `(.L_x_56) ;  /* 0x00000000000c5947 */ /* 0x000fea0003800000 */
[----:B------:R-:W1:Y:S02]  /*2940*/  LDG.E.U8 R164, desc[UR36][R2.64+0x10] ;  /* 0x0000102402a47981 */ /* 0x000e64000c1e1100 */
[----:B-1----:R-:W-:-:S05]  /*2950*/  PRMT R11, R164, 0x8880, RZ ;  /* 0x00008880a40b7816 */ /* 0x002fca00000000ff */
[----:B------:R-:W-:-:S07]  /*2960*/  IMAD R10, R11, R152, RZ ;  /* 0x000000980b0a7224 */ /* 0x000fce00078e02ff */
.L_x_56:
[----:B------:R-:W-:Y:S05]  /*2970*/  BSYNC B1 ;  /* 0x0000000000017941 */ /* 0x000fea0003800000 */
.L_x_55:
[----:B-1----:R-:W-:Y:S01]  /*2980*/  @!P5 IMAD R11, R32, R153, R10 ;  /* 0x00000099200bd224 */ /* 0x002fe200078e020a */
[----:B------:R-:W-:Y:S04]  /*2990*/  BSSY B1, `(.L_x_57) ;  /* 0x0000006000017945 */ /* 0x000fe80003800000 */
[----:B------:R1:W-:Y:S01]  /*29a0*/  @!P5 STG.E.U8 desc[UR36][R4.64+0x10], R11 ;  /* 0x0000100b0400d986 */ /* 0x0003e2000c101124 */
[----:B------:R-:W-:Y:S05]  /*29b0*/  @P2 BRA `(.L_x_58) ;  /* 0x00000000000c2947 */ /* 0x000fea0003800000 */
[----:B------:R-:W1:Y:S02]  /*29c0*/  LDG.E.U8 R164, desc[UR36][R2.64+0x11] ;  /* 0x0000112402a47981 */ /* 0x000e64000c1e1100 */
[----:B-1----:R-:W-:-:S05]  /*29d0*/  PRMT R11, R164, 0x8880, RZ ;  /* 0x00008880a40b7816 */ /* 0x002fca00000000ff */
[----:B------:R-:W-:-:S07]  /*29e0*/  IMAD R10, R11, R152, RZ ;  /* 0x000000980b0a7224 */ /* 0x000fce00078e02ff */
.L_x_58:
[----:B------:R-:W-:Y:S05]  /*29f0*/  BSYNC B1 ;  /* 0x0000000000017941 */ /* 0x000fea0003800000 */
.L_x_57:
        /* <DEDUP_REMOVED lines=11> */
.L_x_60:
[----:B------:R-:W-:Y:S05]  /*2ab0*/  BSYNC B1 ;  /* 0x0000000000017941 */ /* 0x000fea0003800000 */
.L_x_59:
[----:B-1----:R-:W-:Y:S01]  /*2ac0*/  @!P4 IMAD R11, R34, R153, R10 ;  /* 0x00000099220bc224 */ /* 0x002fe200078e020a */
[----:B------:R-:W-:Y:S04]  /*2ad0*/  BSSY B1, `(.L_x_61) ;  /* 0x0000006000017945 */ /* 0x000fe80003800000 */
[----:B------:R1:W-:Y:S01]  /*2ae0*/  @!P4 STG.E.U8 desc[UR36][R6.64+0x10], R11 ;  /* 0x0000100b0600c986 */ /* 0x0003e2000c101124 */
[----:B------:R-:W-:Y:S05]  /*2af0*/  @P3 BRA `(.L_x_62) ;  /* 0x00000000000c3947 */ /* 0x000fea0003800000 */
[----:B------:R-:W1:Y:S02]  /*2b00*/  LDG.E.U8 R164, desc[UR36][R8.64+0x11] ;  /* 0x0000112408a47981 */ /* 0x000e64000c1e1100 */
[----:B-1----:R-:W-:-:S05]  /*2b10*/  PRMT R11, R164, 0x8880, RZ ;  /* 0x00008880a40b7816 */ /* 0x002fca00000000ff */
[----:B------:R-:W-:-:S07]  /*2b20*/  IMAD R10, R11, R152, RZ ;  /* 0x000000980b0a7224 */ /* 0x000fce00078e02ff */
.L_x_62:
[----:B------:R-:W-:Y:S05]  /*2b30*/  BSYNC B1 ;  /* 0x0000000000017941 */ /* 0x000fea0003800000 */
.L_x_61:
[----:B------:R-:W-:Y:S01]  /*2b40*/  @!P3 IMAD R35, R35, R153, R10 ;  /* 0x000000992323b224 */ /* 0x000fe200078e020a */
[----:B------:R-:W-:Y:S04]  /*2b50*/  BSSY B1, `(.L_x_63) ;  /* 0x0000006000017945 */ /* 0x000fe80003800000 */
[----:B------:R0:W-:Y:S01]  /*2b60*/  @!P3 STG.E.U8 desc[UR36][R6.64+0x11], R35 ;  /* 0x000011230600b986 */ /* 0x0001e2000c101124 */
[----:B------:R-:W-:Y:S05]  /*2b70*/  @P5 BRA `(.L_x_64) ;  /* 0x00000000000c5947 */ /* 0x000fea0003800000 */
[----:B------:R-:W1:Y:S02]  /*2b80*/  LDG.E.U8 R164, desc[UR36][R2.64+0x18] ;  /* 0x0000182402a47981 */ /* 0x000e64000c1e1100 */
[----:B-1----:R-:W-:-:S05]  /*2b90*/  PRMT R11, R164, 0x8880, RZ ;  /* 0x00008880a40b7816 */ /* 0x002fca00000000ff */
[----:B------:R-:W-:-:S07]  /*2ba0*/  IMAD R10, R11, R152, RZ ;  /* 0x000000980b0a7224 */ /* 0x000fce00078e02ff */
.L_x_64:
[----:B------:R-:W-:Y:S05]  /*2bb0*/  BSYNC B1 ;  /* 0x0000000000017941 */ /* 0x000fea0003800000 */
.L_x_63:
[----:B-1----:R-:W-:Y:S01]  /*2bc0*/  @!P5 IMAD R11, R36, R153, R10 ;  /* 0x00000099240bd224 */ /* 0x002fe200078e020a */
[----:B------:R-:W-:Y:S04]  /*2bd0*/  BSSY B1, `(.L_x_65) ;  /* 0x0000006000017945 */ /* 0x000fe80003800000 */
[----:B------:R1:W-:Y:S01]  /*2be0*/  @!P5 STG.E.U8 desc[UR36][R4.64+0x18], R11 ;  /* 0x0000180b0400d986 */ /* 0x0003e2000c101124 */
[----:B------:R-:W-:Y:S05]  /*2bf0*/  @P2 BRA `(.L_x_66) ;  /* 0x00000000000c2947 */ /* 0x000fea0003800000 */
[----:B------:R-:W1:Y:S02]  /*2c00*/  LDG.E.U8 R164, desc[UR36][R2.64+0x19] ;  /* 0x0000192402a47981 */ /* 0x000e64000c1e1100 */
[----:B-1----:R-:W-:-:S05]  /*2c10*/  PRMT R11, R164, 0x8880, RZ ;  /* 0x00008880a40b7816 */ /* 0x002fca00000000ff */
[----:B------:R-:W-:-:S07]  /*2c20*/  IMAD R10, R11, R152, RZ ;  /* 0x000000980b0a7224 */ /* 0x000fce00078e02ff */
.L_x_66:
[----:B------:R-:W-:Y:S05]  /*2c30*/  BSYNC B1 ;  /* 0x0000000000017941 */ /* 0x000fea0003800000 */
.L_x_65:
        /* <DEDUP_REMOVED lines=11> */
.L_x_68:
[----:B------:R-:W-:Y:S05]  /*2cf0*/  BSYNC B1 ;  /* 0x0000000000017941 */ /* 0x000fea0003800000 */
.L_x_67:
[----:B-1----:R-:W-:Y:S01]  /*2d00*/  @!P4 IMAD R11, R38, R153, R10 ;  /* 0x00000099260bc224 */ /* 0x002fe200078e020a */
[----:B------:R-:W-:Y:S04]  /*2d10*/  BSSY B1, `(.L_x_69) ;  /* 0x0000006000017945 */ /* 0x000fe80003800000 */
[----:B------:R1:W-:Y:S01]  /*2d20*/  @!P4 STG.E.U8 desc[UR36][R6.64+0x18], R11 ;  /* 0x0000180b0600c986 */ /* 0x0003e2000c101124 */
[----:B------:R-:W-:Y:S05]  /*2d30*/  @P3 BRA `(.L_x_70) ;  /* 0x00000000000c3947 */ /* 0x000fea0003800000 */
[----:B------:R-:W1:Y:S02]  /*2d40*/  LDG.E.U8 R164, desc[UR36][R8.64+0x19] ;  /* 0x0000192408a47981 */ /* 0x000e64000c1e1100 */
[----:B-1----:R-:W-:-:S05]  /*2d50*/  PRMT R11, R164, 0x8880, RZ ;  /* 0x00008880a40b7816 */ /* 0x002fca00000000ff */
[----:B------:R-:W-:-:S07]  /*2d60*/  IMAD R10, R11, R152, RZ ;  /* 0x000000980b0a7224 */ /* 0x000fce00078e02ff */
.L_x_70:
[----:B------:R-:W-:Y:S05]  /*2d70*/  BSYNC B1 ;  /* 0x0000000000017941 */ /* 0x000fea0003800000 */
.L_x_69:
[----:B------:R-:W-:Y:S01]  /*2d80*/  @!P3 IMAD R39, R39, R153, R10 ;  /* 0x000000992727b224 */ /* 0x000fe200078e020a */
[----:B------:R-:W-:Y:S04]  /*2d90*/  BSSY B1, `(.L_x_71) ;  /* 0x0000006000017945 */ /* 0x000fe80003800000 */
[----:B------:R0:W-:Y:S01]  /*2da0*/  @!P3 STG.E.U8 desc[UR36][R6.64+0x19], R39 ;  /* 0x000019270600b986 */ /* 0x0001e2000c101124 */
[----:B------:R-:W-:Y:S05]  /*2db0*/  @P5 BRA `(.L_x_72) ;  /* 0x00000000000c5947 */ /* 0x000fea0003800000 */
[----:B------:R-:W1:Y:S02]  /*2dc0*/  LDG.E.U8 R164, desc[UR36][R2.64+0x20] ;  /* 0x0000202402a47981 */ /* 0x000e64000c1e1100 */
[----:B-1----:R-:W-:-:S05]  /*2dd0*/  PRMT R11, R164, 0x8880, RZ ;  /* 0x00008880a40b7816 */ /* 0x002fca00000000ff */
[----:B------:R-:W-:-:S07]  /*2de0*/  IMAD R10, R11, R152, RZ ;  /* 0x000000980b0a7224 */ /* 0x000fce00078e02ff */
.L_x_72:
[----:B------:R-:W-:Y:S05]  /*2df0*/  BSYNC B1 ;  /* 0x0000000000017941 */ /* 0x000fea0003800000 */
.L_x_71:
[----:B-1----:R-:W-:Y:S01]  /*2e00*/  @!P5 IMAD R11, R40, R153, R10 ;  /* 0x00000099280bd224 */ /* 0x002fe200078e020a */
[----:B------:R-:W-:Y:S04]  /*2e10*/  BSSY B1, `(.L_x_73) ;  /* 0x0000006000017945 */ /* 0x000fe80003800000 */
[----:B------:R1:W-:Y:S01]  /*2e20*/  @!P5 STG.E.U8 desc[UR36][R4.64+0x20], R11 ;  /* 0x0000200b0400d986 */ /* 0x0003e2000c101124 */
[----:B------:R-:W-:Y:S05]  /*2e30*/  @P2 BRA `(.L_x_74) ;  /* 0x00000000000c2947 */ /* 0x000fea0003800000 */
[----:B------:R-:W1:Y:S02]  /*2e40*/  LDG.E.U8 R164, desc[UR36][R2.64+0x21] ;  /* 0x0000212402a47981 */ /* 0x000e64000c1e1100 */
[----:B-1----:R-:W-:-:S05]  /*2e50*/  PRMT R11, R164, 0x8880, RZ ;  /* 0x00008880a40b7816 */ /* 0x002fca00000000ff */
[----:B------:R-:W-:-:S07]  /*2e60*/  IMAD R10, R11, R152, RZ ;  /* 0x000000980b0a7224 */ /* 0x000fce00078e02ff */
.L_x_74:
[----:B------:R-:W-:Y:S05]  /*2e70*/  BSYNC B1 ;  /* 0x0000000000017941 */ /* 0x000fea0003800000 */
.L_x_73:
        /* <DEDUP_REMOVED lines=11> */
.L_x_76:
[----:B------:R-:W-:Y:S05]  /*2f30*/  BSYNC B1 ;  /* 0x0000000000017941 */ /* 0x000fea0003800000 */
.L_x_75:
[----:B-1----:R-:W-:Y:S01]  /*2f40*/  @!P4 IMAD R11, R42, R153, R10 ;  /* 0x000000992a0bc224 */ /* 0x002fe200078e020a */
[----:B------:R-:W-:Y:S04]  /*2f50*/  BSSY B1, `(.L_x_77) ;  /* 0x0000006000017945 */ /* 0x000fe80003800000 */
[----:B------:R1:W-:Y:S01]  /*2f60*/  @!P4 STG.E.U8 desc[UR36][R6.64+0x20], R11 ;  /* 0x0000200b0600c986 */ /* 0x0003e2000c101124 */
[----:B------:R-:W-:Y:S05]  /*2f70*/  @P3 BRA `(.L_x_78) ;  /* 0x00000000000c3947 */ /* 0x000fea0003800000 */
[----:B------:R-:W1:Y:S02]  /*2f80*/  LDG.E.U8 R164, desc[UR36][R8.64+0x21] ;  /* 0x0000212408a47981 */ /* 0x000e64000c1e1100 */
[----:B-1----:R-:W-:-:S05]  /*2f90*/  PRMT R11, R164, 0x8880, RZ ;  /* 0x00008880a40b7816 */ /* 0x002fca00000000ff */
[----:B------:R-:W-:-:S07]  /*2fa0*/  IMAD R10, R11, R152, RZ ;  /* 0x000000980b0a7224 */ /* 0x000fce00078e02ff */
.L_x_78:
[----:B------:R-:W-:Y:S05]  /*2fb0*/  BSYNC B1 ;  /* 0x0000000000017941 */ /* 0x000fea0003800000 */
.L_x_77:
[----:B------:R-:W-:Y:S01]  /*2fc0*/  @!P3 IMAD R43, R43, R153, R10 ;  /* 0x000000992b2bb224 */ /* 0x000fe200078e020a */
[----:B------:R-:W-:Y:S04]  /*2fd0*/  BSSY B1, `(.L_x_79) ;  /* 0x0000006000017945 */ /* 0x000fe80003800000 */
[----:B------:R0:W-:Y:S01]  /*2fe0*/  @!P3 STG.E.U8 desc[UR36][R6.64+0x21], R43 ;  /* 0x0000212b0600b986 */ /* 0x0001e2000c101124 */
[----:B------:R-:W-:Y:S05]  /*2ff0*/  @P5 BRA `(.L_x_80) ;  /* 0x00000000000c5947 */ /* 0x000fea0003800000 */
[----:B------:R-:W1:Y:S02]  /*3000*/  LDG.E.U8 R164, desc[UR36][R2.64+0x28] ;  /* 0x0000282402a47981 */ /* 0x000e64000c1e1100 */
[----:B-1----:R-:W-:-:S05]  /*3010*/  PRMT R11, R164, 0x8880, RZ ;  /* 0x00008880a40b7816 */ /* 0x002fca00000000ff */
[----:B------:R-:W-:-:S07]  /*3020*/  IMAD R10, R11, R152, RZ ;  /* 0x000000980b0a7224 */ /* 0x000fce00078e02ff */
.L_x_80:
[----:B------:R-:W-:Y:S05]  /*3030*/  BSYNC B1 ;  /* 0x0000000000017941 */ /* 0x000fea0003800000 */
.L_x_79:
[----:B-1----:R-:W-:Y:S01]  /*3040*/  @!P5 IMAD R11, R44, R153, R10 ;  /* 0x000000992c0bd224 */ /* 0x002fe200078e020a */
[----:B------:R-:W-:Y:S04]  /*3050*/  BSSY B1, `(.L_x_81) ;  /* 0x0000006000017945 */ /* 0x000fe80003800000 */
[----:B------:R1:W-:Y:S01]  /*3060*/  @!P5 STG.E.U8 desc[UR36][R4.64+0x28], R11 ;  /* 0x0000280b0400d986 */ /* 0x0003e2000c101124 */
[----:B------:R-:W-:Y:S05]  /*3070*/  @P2 BRA `(.L_x_82) ;  /* 0x00000000000c2947 */ /* 0x000fea0003800000 */
[----:B------:R-:W1:Y:S02]  /*3080*/  LDG.E.U8 R164, desc[UR36][R2.64+0x29] ;  /* 0x0000292402a47981 */ /* 0x000e64000c1e1100 */
[----:B-1----:R-:W-:-:S05]  /*3090*/  PRMT R11, R164, 0x8880, RZ ;  /* 0x00008880a40b7816 */ /* 0x002fca00000000ff */
[----:B------:R-:W-:-:S07]  /*30a0*/  IMAD R10, R11, R152, RZ ;  /* 0x000000980b0a7224 */ /* 0x000fce00078e02ff */
.L_x_82:
[----:B------:R-:W-:Y:S05]  /*30b0*/  BSYNC B1 ;  /* 0x0000000000017941 */ /* 0x000fea0003800000 */
.L_x_81:
        /* <DEDUP_REMOVED lines=11> */
.L_x_84:
[----:B------:R-:W-:Y:S05]  /*3170*/  BSYNC B1 ;  /* 0x0000000000017941 */ /* 0x000fea0003800000 */
.L_x_83:
[----:B-1----:R-:W-:Y:S01]  /*3180*/  @!P4 IMAD R11, R46, R153, R10 ;  /* 0x000000992e0bc224 */ /* 0x002fe200078e020a */
[----:B------:R-:W-:Y:S04]  /*3190*/  BSSY B1, `(.L_x_85) ;  /* 0x0000006000017945 */ /* 0x000fe80003800000 */
[----:B------:R1:W-:Y:S01]  /*31a0*/  @!P4 STG.E.U8 desc[UR36][R6.64+0x28], R11 ;  /* 0x0000280b0600c986 */ /* 0x0003e2000c101124 */
[----:B------:R-:W-:Y:S05]  /*31b0*/  @P3 BRA `(.L_x_86) ;  /* 0x00000000000c3947 */ /* 0x000fea0003800000 */
[----:B------:R-:W1:Y:S02]  /*31c0*/  LDG.E.U8 R164, desc[UR36][R8.64+0x29] ;  /* 0x0000292408a47981 */ /* 0x000e64000c1e1100 */
[----:B-1----:R-:W-:-:S05]  /*31d0*/  PRMT R11, R164, 0x8880, RZ ;  /* 0x00008880a40b7816 */ /* 0x002fca00000000ff */
[----:B------:R-:W-:-:S07]  /*31e0*/  IMAD R10, R11, R152, RZ ;  /* 0x000000980b0a7224 */ /* 0x000fce00078e02ff */
.L_x_86:
[----:B------:R-:W-:Y:S05]  /*31f0*/  BSYNC B1 ;  /* 0x0000000000017941 */ /* 0x000fea0003800000 */
.L_x_85:
[----:B------:R-:W-:Y:S01]  /*3200*/  @!P3 IMAD R47, R47, R153, R10 ;  /* 0x000000992f2fb224 */ /* 0x000fe200078e020a */
[----:B------:R-:W-:Y:S04]  /*3210*/  BSSY B1, `(.L_x_87) ;  /* 0x0000006000017945 */ /* 0x000fe80003800000 */
[----:B------:R0:W-:Y:S01]  /*3220*/  @!P3 STG.E.U8 desc[UR36][R6.64+0x29], R47 ;  /* 0x0000292f0600b986 */ /* 0x0001e2000c101124 */
[----:B------:R-:W-:Y:S05]  /*3230*/  @P5 BRA `(.L_x_88) ;  /* 0x00000000000c5947 */ /* 0x000fea0003800000 */
[----:B------:R-:W1:Y:S02]  /*3240*/  LDG.E.U8 R164, desc[UR36][R2.64+0x30] ;  /* 0x0000302402a47981 */ /* 0x000e64000c1e1100 */
[----:B-1----:R-:W-:-:S05]  /*3250*/  PRMT R11, R164, 0x8880, RZ ;  /* 0x00008880a40b7816 */ /* 0x002fca00000000ff */
[----:B------:R-:W-:-:S07]  /*3260*/  IMAD R10, R11, R152, RZ ;  /* 0x000000980b0a7224 */ /* 0x000fce00078e02ff */
.L_x_88:
[----:B------:R-:W-:Y:S05]  /*3270*/  BSYNC B1 ;  /* 0x0000000000017941 */ /* 0x000fea0003800000 */
.L_x_87:
[----:B-1----:R-:W-:Y:S01]  /*3280*/  @!P5 IMAD R11, R48, R153, R10 ;  /* 0x00000099300bd224 */ /* 0x002fe200078e020a */
[----:B------:R-:W-:Y:S04]  /*3290*/  BSSY B1, `(.L_x_89) ;  /* 0x0000006000017945 */ /* 0x000fe80003800000 */
[----:B------:R1:W-:Y:S01]  /*32a0*/  @!P5 STG.E.U8 desc[UR36][R4.64+0x30], R11 ;  /* 0x0000300b0400d986 */ /* 0x0003e2000c101124 */
[----:B------:R-:W-:Y:S05]  /*32b0*/  @P2 BRA `(.L_x_90) ;  /* 0x00000000000c2947 */ /* 0x000fea0003800000 */
[----:B------:R-:W1:Y:S02]  /*32c0*/  LDG.E.U8 R164, desc[UR36][R2.64+0x31] ;  /* 0x0000312402a47981 */ /* 0x000e64000c1e1100 */
[----:B-1----:R-:W-:-:S05]  /*32d0*/  PRMT R11, R164, 0x8880, RZ ;  /* 0x00008880a40b7816 */ /* 0x002fca00000000ff */
[----:B------:R-:W-:-:S07]  /*32e0*/  IMAD R10, R11, R152, RZ ;  /* 0x000000980b0a7224 */ /* 0x000fce00078e02ff */
.L_x_90:
[----:B------:R-:W-:Y:S05]  /*32f0*/  BSYNC B1 ;  /* 0x0000000000017941 */ /* 0x000fea0003800000 */
.L_x_89:
        /* <DEDUP_REMOVED lines=11> */
.L_x_92:
[----:B------:R-:W-:Y:S05]  /*33b0*/  BSYNC B1 ;  /* 0x0000000000017941 */ /* 0x000fea0003800000 */
.L_x_91:
[----:B-1----:R-:W-:Y:S01]  /*33c0*/  @!P4 IMAD R11, R50, R153, R10 ;  /* 0x00000099320bc224 */ /* 0x002fe200078e020a */
[----:B------:R-:W-:Y:S04]  /*33d0*/  BSSY B1, `(.L_x_93) ;  /* 0x0000006000017945 */ /* 0x000fe80003800000 */
[----:B------:R1:W-:Y:S01]  /*33e0*/  @!P4 STG.E.U8 desc[UR36][R6.64+0x30], R11 ;  /* 0x0000300b0600c986 */ /* 0x0003e2000c101124 */
[----:B------:R-:W-:Y:S05]  /*33f0*/  @P3 BRA `(.L_x_94) ;  /* 0x00000000000c3947 */ /* 0x000fea0003800000 */
[----:B------:R-:W1:Y:S02]  /*3400*/  LDG.E.U8 R164, desc[UR36][R8.64+0x31] ;  /* 0x0000312408a47981 */ /* 0x000e64000c1e1100 */
[----:B-1----:R-:W-:-:S05]  /*3410*/  PRMT R11, R164, 0x8880, RZ ;  /* 0x00008880a40b7816 */ /* 0x002fca00000000ff */
[----:B------:R-:W-:-:S07]  /*3420*/  IMAD R10, R11, R152, RZ ;  /* 0x000000980b0a7224 */ /* 0x000fce00078e02ff */
.L_x_94:
[----:B------:R-:W-:Y:S05]  /*3430*/  BSYNC B1 ;  /* 0x0000000000017941 */ /* 0x000fea0003800000 */
.L_x_93:
[----:B------:R-:W-:Y:S01]  /*3440*/  @!P3 IMAD R51, R51, R153, R10 ;  /* 0x000000993333b224 */ /* 0x000fe200078e020a */
[----:B------:R-:W-:Y:S04]  /*3450*/  BSSY B1, `(.L_x_95) ;  /* 0x0000006000017945 */ /* 0x000fe80003800000 */
[----:B------:R0:W-:Y:S01]  /*3460*/  @!P3 STG.E.U8 desc[UR36][R6.64+0x31], R51 ;  /* 0x000031330600b986 */ /* 0x0001e2000c101124 */
[----:B------:R-:W-:Y:S05]  /*3470*/  @P5 BRA `(.L_x_96) ;  /* 0x00000000000c5947 */ /* 0x000fea0003800000 */
[----:B------:R-:W1:Y:S02]  /*3480*/  LDG.E.U8 R164, desc[UR36][R2.64+0x38] ;  /* 0x0000382402a47981 */ /* 0x000e64000c1e1100 */
[----:B-1----:R-:W-:-:S05]  /*3490*/  PRMT R11, R164, 0x8880, RZ ;  /* 0x00008880a40b7816 */ /* 0x002fca00000000ff */
[----:B------:R-:W-:-:S07]  /*34a0*/  IMAD R10, R11, R152, RZ ;  /* 0x000000980b0a7224 */ /* 0x000fce00078e02ff */
.L_x_96:
[----:B------:R-:W-:Y:S05]  /*34b0*/  BSYNC B1 ;  /* 0x0000000000017941 */ /* 0x000fea0003800000 */
.L_x_95:
[----:B-1----:R-:W-:Y:S01]  /*34c0*/  @!P5 IMAD R11, R52, R153, R10 ;  /* 0x00000099340bd224 */ /* 0x002fe200078e020a */
[----:B------:R-:W-:Y:S04]  /*34d0*/  BSSY B1, `(.L_x_97) ;  /* 0x0000006000017945 */ /* 0x000fe80003800000 */
[----:B------:R1:W-:Y:S01]  /*34e0*/  @!P5 STG.E.U8 desc[UR36][R4.64+0x38], R11 ;  /* 0x0000380b0400d986 */ /* 0x0003e2000c101124 */
[----:B------:R-:W-:Y:S05]  /*34f0*/  @P2 BRA `(.L_x_98) ;  /* 0x00000000000c2947 */ /* 0x000fea0003800000 */
[----:B------:R-:W1:Y:S02]  /*3500*/  LDG.E.U8 R164, desc[UR36][R2.64+0x39] ;  /* 0x0000392402a47981 */ /* 0x000e64000c1e1100 */
[----:B-1----:R-:W-:-:S05]  /*3510*/  PRMT R11, R164, 0x8880, RZ ;  /* 0x00008880a40b7816 */ /* 0x002fca00000000ff */
[----:B------:R-:W-:-:S07]  /*3520*/  IMAD R10, R11, R152, RZ ;  /* 0x000000980b0a7224 */ /* 0x000fce00078e02ff */
.L_x_98:
[----:B------:R-:W-:Y:S05]  /*3530*/  BSYNC B1 ;  /* 0x0000000000017941 */ /* 0x000fea0003800000 */
.L_x_97:
        /* <DEDUP_REMOVED lines=11> */
.L_x_100:
[----:B------:R-:W-:Y:S05]  /*35f0*/  BSYNC B1 ;  /* 0x0000000000017941 */ /* 0x000fea0003800000 */
.L_x_99:
[----:B-1----:R-:W-:Y:S01]  /*3600*/  @!P4 IMAD R11, R54, R153, R10 ;  /* 0x00000099360bc224 */ /* 0x002fe200078e020a */
[----:B------:R-:W-:Y:S04]  /*3610*/  BSSY B1, `(.L_x_101) ;  /* 0x0000006000017945 */ /* 0x000fe80003800000 */
[----:B------:R1:W-:Y:S01]  /*3620*/  @!P4 STG.E.U8 desc[UR36][R6.64+0x38], R11 ;  /* 0x0000380b0600c986 */ /* 0x0003e2000c101124 */
[----:B------:R-:W-:Y:S05]  /*3630*/  @P3 BRA `(.L_x_102) ;  /* 0x00000000000c3947 */ /* 0x000fea0003800000 */
[----:B------:R-:W1:Y:S02]  /*3640*/  LDG.E.U8 R164, desc[UR36][R8.64+0x39] ;  /* 0x0000392408a47981 */ /* 0x000e64000c1e1100 */
[----:B-1----:R-:W-:-:S05]  /*3650*/  PRMT R11, R164, 0x8880, RZ ;  /* 0x00008880a40b7816 */ /* 0x002fca00000000ff */
[----:B------:R-:W-:-:S07]  /*3660*/  IMAD R10, R11, R152, RZ ;  /* 0x000000980b0a7224 */ /* 0x000fce00078e02ff */
.L_x_102:
[----:B------:R-:W-:Y:S05]  /*3670*/  BSYNC B1 ;  /* 0x0000000000017941 */ /* 0x000fea0003800000 */
.L_x_101:
[----:B------:R-:W-:Y:S01]  /*3680*/  @!P3 IMAD R55, R55, R153, R10 ;  /* 0x000000993737b224 */ /* 0x000fe200078e020a */
[----:B------:R-:W-:Y:S04]  /*3690*/  BSSY B1, `(.L_x_103) ;  /* 0x0000006000017945 */ /* 0x000fe80003800000 */
[----:B------:R0:W-:Y:S01]  /*36a0*/  @!P3 STG.E.U8 desc[UR36][R6.64+0x39], R55 ;  /* 0x000039370600b986 */ /* 0x0001e2000c101124 */
[----:B------:R-:W-:Y:S05]  /*36b0*/  @P5 BRA `(.L_x_104) ;  /* 0x00000000000c5947 */ /* 0x000fea0003800000 */
[----:B------:R-:W1:Y:S02]  /*36c0*/  LDG.E.U8 R164, desc[UR36][R2.64+0x40] ;  /* 0x0000402402a47981 */ /* 0x000e64000c1e1100 */
[----:B-1----:R-:W-:-:S05]  /*36d0*/  PRMT R11, R164, 0x8880, RZ ;  /* 0x00008880a40b7816 */ /* 0x002fca00000000ff */
[----:B------:R-:W-:-:S07]  /*36e0*/  IMAD R10, R11, R152, RZ ;  /* 0x000000980b0a7224 */ /* 0x000fce00078e02ff */
.L_x_104:
[----:B------:R-:W-:Y:S05]  /*36f0*/  BSYNC B1 ;  /* 0x0000000000017941 */ /* 0x000fea0003800000 */
.L_x_103:
[----:B-1----:R-:W-:Y:S01]  /*3700*/  @!P5 IMAD R11, R56, R153, R10 ;  /* 0x00000099380bd224 */ /* 0x002fe200078e020a */
[----:B------:R-:W-:Y:S04]  /*3710*/  BSSY B1, `(.L_x_105) ;  /* 0x0000006000017945 */ /* 0x000fe80003800000 */
[----:B------:R1:W-:Y:S01]  /*3720*/  @!P5 STG.E.U8 desc[UR36][R4.64+0x40], R11 ;  /* 0x0000400b0400d986 */ /* 0x0003e2000c101124 */
[----:B------:R-:W-:Y:S05]  /*3730*/  @P2 BRA `(.L_x_106) ;  /* 0x00000000000c2947 */ /* 0x000fea0003800000 */
[----:B------:R-:W1:Y:S02]  /*3740*/  LDG.E.U8 R164, desc[UR36][R2.64+0x41] ;  /* 0x0000412402a47981 */ /* 0x000e64000c1e1100 */
[----:B-1----:R-:W-:-:S05]  /*3750*/  PRMT R11, R164, 0x8880, RZ ;  /* 0x00008880a40b7816 */ /* 0x002fca00000000ff */
[----:B------:R-:W-:-:S07]  /*3760*/  IMAD R10, R11, R152, RZ ;  /* 0x000000980b0a7224 */ /* 0x000fce00078e02ff */
.L_x_106:
[----:B------:R-:W-:Y:S05]  /*3770*/  BSYNC B1 ;  /* 0x0000000000017941 */ /* 0x000fea0003800000 */
.L_x_105:
        /* <DEDUP_REMOVED lines=11> */
.L_x_108:
[----:B------:R-:W-:Y:S05]  /*3830*/  BSYNC B1 ;  /* 0x0000000000017941 */ /* 0x000fea0003800000 */
.L_x_107:
[----:B-1----:R-:W-:Y:S01]  /*3840*/  @!P4 IMAD R11, R58, R153, R10 ;  /* 0x000000993a0bc224 */ /* 0x002fe200078e020a */
[----:B------:R-:W-:Y:S04]  /*3850*/  BSSY B1, `(.L_x_109) ;  /* 0x0000006000017945 */ /* 0x000fe80003800000 */
[----:B------:R1:W-:Y:S01]  /*3860*/  @!P4 STG.E.U8 desc[UR36][R6.64+0x40], R11 ;  /* 0x0000400b0600c986 */ /* 0x0003e2000c101124 */
[----:B------:R-:W-:Y:S05]  /*3870*/  @P3 BRA `(.L_x_110) ;  /* 0x00000000000c3947 */ /* 0x000fea0003800000 */
[----:B------:R-:W1:Y:S02]  /*3880*/  LDG.E.U8 R164, desc[UR36][R8.64+0x41] ;  /* 0x0000412408a47981 */ /* 0x000e64000c1e1100 */
[----:B-1----:R-:W-:-:S05]  /*3890*/  PRMT R11, R164, 0x8880, RZ ;  /* 0x00008880a40b7816 */ /* 0x002fca00000000ff */
[----:B------:R-:W-:-:S07]  /*38a0*/  IMAD R10, R11, R152, RZ ;  /* 0x000000980b0a7224 */ /* 0x000fce00078e02ff */
.L_x_110:
[----:B------:R-:W-:Y:S05]  /*38b0*/  BSYNC B1 ;  /* 0x0000000000017941 */ /* 0x000fea0003800000 */
.L_x_109:
[----:B------:R-:W-:Y:S01]  /*38c0*/  @!P3 IMAD R59, R59, R153, R10 ;  /* 0x000000993b3bb224 */ /* 0x000fe200078e020a */
[----:B------:R-:W-:Y:S04]  /*38d0*/  BSSY B1, `(.L_x_111) ;  /* 0x0000006000017945 */ /* 0x000fe80003800000 */
[----:B------:R0:W-:Y:S01]  /*38e0*/  @!P3 STG.E.U8 desc[UR36][R6.64+0x41], R59 ;  /* 0x0000413b0600b986 */ /* 0x0001e2000c101124 */
[----:B------:R-:W-:Y:S05]  /*38f0*/  @P5 BRA `(.L_x_112) ;  /* 0x00000000000c5947 */ /* 0x000fea0003800000 */
[----:B------:R-:W1:Y:S02]  /*3900*/  LDG.E.U8 R164, desc[UR36][R2.64+0x48] ;  /* 0x0000482402a47981 */ /* 0x000e64000c1e1100 */
[----:B-1----:R-:W-:-:S05]  /*3910*/  PRMT R11, R164, 0x8880, RZ ;  /* 0x00008880a40b7816 */ /* 0x002fca00000000ff */
[----:B------:R-:W-:-:S07]  /*3920*/  IMAD R10, R11, R152, RZ ;  /* 0x000000980b0a7224 */ /* 0x000fce00078e02ff */
.L_x_112:
[----:B------:R-:W-:Y:S05]  /*3930*/  BSYNC B1 ;  /* 0x0000000000017941 */ /* 0x000fea0003800000 */
.L_x_111:
[----:B-1----:R-:W-:Y:S01]  /*3940*/  @!P5 IMAD R11, R60, R153, R10 ;  /* 0x000000993c0bd224 */ /* 0x002fe200078e020a */
[----:B------:R-:W-:Y:S04]  /*3950*/  BSSY B1, `(.L_x_113) ;  /* 0x0000006000017945 */ /* 0x000fe80003800000 */
[----:B------:R1:W-:Y:S01]  /*3960*/  @!P5 STG.E.U8 desc[UR36][R4.64+0x48], R11 ;  /* 0x0000480b0400d986 */ /* 0x0003e2000c101124 */
[----:B------:R-:W-:Y:S05]  /*3970*/  @P2 BRA `(.L_x_114) ;  /* 0x00000000000c2947 */ /* 0x000fea0003800000 */
[----:B------:R-:W1:Y:S02]  /*3980*/  LDG.E.U8 R164, desc[UR36][R2.64+0x49] ;  /* 0x0000492402a47981 */ /* 0x000e64000c1e1100 */
[----:B-1----:R-:W-:-:S05]  /*3990*/  PRMT R11, R164, 0x8880, RZ ;  /* 0x00008880a40b7816 */ /* 0x002fca00000000ff */
[----:B------:R-:W-:-:S07]  /*39a0*/  IMAD R10, R11, R152, RZ ;  /* 0x000000980b0a7224 */ /* 0x000fce00078e02ff */
.L_x_114:
[----:B------:R-:W-:Y:S05]  /*39b0*/  BSYNC B1 ;  /* 0x0000000000017941 */ /* 0x000fea0003800000 */
.L_x_113:
        /* <DEDUP_REMOVED lines=11> */
.L_x_116:
[----:B------:R-:W-:Y:S05]  /*3a70*/  BSYNC B1 ;  /* 0x0000000000017941 */ /* 0x000fea0003800000 */
.L_x_115:
[----:B-1----:R-:W-:Y:S01]  /*3a80*/  @!P4 IMAD R11, R62, R153, R10 ;  /* 0x000000993e0bc224 */ /* 0x002fe200078e020a */
[----:B------:R-:W-:Y:S04]  /*3a90*/  BSSY B1, `(.L_x_117) ;  /* 0x0000006000017945 */ /* 0x000fe80003800000 */
[----:B------:R1:W-:Y:S01]  /*3aa0*/  @!P4 STG.E.U8 desc[UR36][R6.64+0x48], R11 ;  /* 0x0000480b0600c986 */ /* 0x0003e2000c101124 */
[----:B------:R-:W-:Y:S05]  /*3ab0*/  @P3 BRA `(.L_x_118) ;  /* 0x00000000000c3947 */ /* 0x000fea0003800000 */
[----:B------:R-:W1:Y:S02]  /*3ac0*/  LDG.E.U8 R164, desc[UR36][R8.64+0x49] ;  /* 0x0000492408a47981 */ /* 0x000e64000c1e1100 */
[----:B-1----:R-:W-:-:S05]  /*3ad0*/  PRMT R11, R164, 0x8880, RZ ;  /* 0x00008880a40b7816 */ /* 0x002fca00000000ff */
[----:B------:R-:W-:-:S07]  /*3ae0*/  IMAD R10, R11, R152, RZ ;  /* 0x000000980b0a7224 */ /* 0x000fce00078e02ff */
.L_x_118:
[----:B------:R-:W-:Y:S05]  /*3af0*/  BSYNC B1 ;  /* 0x0000000000017941 */ /* 0x000fea0003800000 */
.L_x_117:
[----:B------:R-:W-:Y:S01]  /*3b00*/  @!P3 IMAD R63, R63, R153, R10 ;  /* 0x000000993f3fb224 */ /* 0x000fe200078e020a */
[----:B------:R-:W-:Y:S04]  /*3b10*/  BSSY B1, `(.L_x_119) ;  /* 0x0000006000017945 */ /* 0x000fe80003800000 */
[----:B------:R0:W-:Y:S01]  /*3b20*/  @!P3 STG.E.U8 desc[UR36][R6.64+0x49], R63 ;  /* 0x0000493f0600b986 */ /* 0x0001e2000c101124 */
[----:B------:R-:W-:Y:S05]  /*3b30*/  @P5 BRA `(.L_x_120) ;  /* 0x00000000000c5947 */ /* 0x000fea0003800000 */
[----:B------:R-:W1:Y:S02]  /*3b40*/  LDG.E.U8 R164, desc[UR36][R2.64+0x50] ;  /* 0x0000502402a47981 */ /* 0x000e64000c1e1100 */
[----:B-1----:R-:W-:-:S05]  /*3b50*/  PRMT R11, R164, 0x8880, RZ ;  /* 0x00008880a40b7816 */ /* 0x002fca00000000ff */
[----:B------:R-:W-:-:S07]  /*3b60*/  IMAD R10, R11, R152, RZ ;  /* 0x000000980b0a7224 */ /* 0x000fce00078e02ff */
.L_x_120:
[----:B------:R-:W-:Y:S05]  /*3b70*/  BSYNC B1 ;  /* 0x0000000000017941 */ /* 0x000fea0003800000 */
.L_x_119:
[----:B-1----:R-:W-:Y:S01]  /*3b80*/  @!P5 IMAD R11, R64, R153, R10 ;  /* 0x00000099400bd224 */ /* 0x002fe200078e020a */
[----:B------:R-:W-:Y:S04]  /*3b90*/  BSSY B1, `(.L_x_121) ;  /* 0x0000006000017945 */ /* 0x000fe80003800000 */
[----:B------:R1:W-:Y:S01]  /*3ba0*/  @!P5 STG.E.U8 desc[UR36][R4.64+0x50], R11 ;  /* 0x0000500b0400d986 */ /* 0x0003e2000c101124 */
[----:B------:R-:W-:Y:S05]  /*3bb0*/  @P2 BRA `(.L_x_122) ;  /* 0x00000000000c2947 */ /* 0x000fea0003800000 */
[----:B------:R-:W1:Y:S02]  /*3bc0*/  LDG.E.U8 R164, desc[UR36][R2.64+0x51] ;  /* 0x0000512402a47981 */ /* 0x000e64000c1e1100 */
[----:B-1----:R-:W-:-:S05]  /*3bd0*/  PRMT R11, R164, 0x8880, RZ ;  /* 0x00008880a40b7816 */ /* 0x002fca00000000ff */
[----:B------:R-:W-:-:S07]  /*3be0*/  IMAD R10, R11, R152, RZ ;  /* 0x000000980b0a7224 */ /* 0x000fce00078e02ff */
.L_x_122:
[----:B------:R-:W-:Y:S05]  /*3bf0*/  BSYNC B1 ;  /* 0x0000000000017941 */ /* 0x000fea0003800000 */
.L_x_121:
        /* <DEDUP_REMOVED lines=11> */
.L_x_124:
[----:B------:R-:W-:Y:S05]  /*3cb0*/  BSYNC B1 ;  /* 0x0000000000017941 */ /* 0x000fea0003800000 */
.L_x_123:
[----:B-1----:R-:W-:Y:S01]  /*3cc0*/  @!P4 IMAD R11, R66, R153, R10 ;  /* 0x00000099420bc224 */ /* 0x002fe200078e020a */
[----:B------:R-:W-:Y:S04]  /*3cd0*/  BSSY B1, `(.L_x_125) ;  /* 0x0000006000017945 */ /* 0x000fe80003800000 */
[----:B------:R1:W-:Y:S01]  /*3ce0*/  @!P4 STG.E.U8 desc[UR36][R6.64+0x50], R11 ;  /* 0x0000500b0600c986 */ /* 0x0003e2000c101124 */
[----:B------:R-:W-:Y:S05]  /*3cf0*/  @P3 BRA `(.L_x_126) ;  /* 0x00000000000c3947 */ /* 0x000fea0003800000 */
[----:B------:R-:W1:Y:S02]  /*3d00*/  LDG.E.U8 R164, desc[UR36][R8.64+0x51] ;  /* 0x0000512408a47981 */ /* 0x000e64000c1e1100 */
[----:B-1----:R-:W-:-:S05]  /*3d10*/  PRMT R11, R164, 0x8880, RZ ;  /* 0x00008880a40b7816 */ /* 0x002fca00000000ff */
[----:B------:R-:W-:-:S07]  /*3d20*/  IMAD R10, R11, R152, RZ ;  /* 0x000000980b0a7224 */ /* 0x000fce00078e02ff */
.L_x_126:
[----:B------:R-:W-:Y:S05]  /*3d30*/  BSYNC B1 ;  /* 0x0000000000017941 */ /* 0x000fea0003800000 */
.L_x_125:
[----:B------:R-:W-:Y:S01]  /*3d40*/  @!P3 IMAD R67, R67, R153, R10 ;  /* 0x000000994343b224 */ /* 0x000fe200078e020a */
[----:B------:R-:W-:Y:S04]  /*3d50*/  BSSY B1, `(.L_x_127) ;  /* 0x0000006000017945 */ /* 0x000fe80003800000 */
[----:B------:R0:W-:Y:S01]  /*3d60*/  @!P3 STG.E.U8 desc[UR36][R6.64+0x51], R67 ;  /* 0x000051430600b986 */ /* 0x0001e2000c101124 */
[----:B------:R-:W-:Y:S05]  /*3d70*/  @P5 BRA `(.L_x_128) ;  /* 0x00000000000c5947 */ /* 0x000fea0003800000 */
[----:B------:R-:W1:Y:S02]  /*3d80*/  LDG.E.U8 R164, desc[UR36][R2.64+0x58] ;  /* 0x0000582402a47981 */ /* 0x000e64000c1e1100 */
[----:B-1----:R-:W-:-:S05]  /*3d90*/  PRMT R11, R164, 0x8880, RZ ;  /* 0x00008880a40b7816 */ /* 0x002fca00000000ff */
[----:B------:R-:W-:-:S07]  /*3da0*/  IMAD R10, R11, R152, RZ ;  /* 0x000000980b0a7224 */ /* 0x000fce00078e02ff */
.L_x_128:
[----:B------:R-:W-:Y:S05]  /*3db0*/  BSYNC B1 ;  /* 0x0000000000017941 */ /* 0x000fea0003800000 */
.L_x_127:
[----:B-1----:R-:W-:Y:S01]  /*3dc0*/  @!P5 IMAD R11, R68, R153, R10 ;  /* 0x00000099440bd224 */ /* 0x002fe200078e020a */
[----:B------:R-:W-:Y:S04]  /*3dd0*/  BSSY B1, `(.L_x_129) ;  /* 0x0000006000017945 */ /* 0x000fe80003800000 */
[----:B------:R1:W-:Y:S01]  /*3de0*/  @!P5 STG.E.U8 desc[UR36][R4.64+0x58], R11 ;  /* 0x0000580b0400d986 */ /* 0x0003e2000c101124 */
[----:B------:R-:W-:Y:S05]  /*3df0*/  @P2 BRA `(.L_x_130) ;  /* 0x00000000000c2947 */ /* 0x000fea0003800000 */
[----:B------:R-:W1:Y:S02]  /*3e00*/  LDG.E.U8 R164, desc[UR36][R2.64+0x59] ;  /* 0x0000592402a47981 */ /* 0x000e64000c1e1100 */
[----:B-1----:R-:W-:-:S05]  /*3e10*/  PRMT R11, R164, 0x8880, RZ ;  /* 0x00008880a40b7816 */ /* 0x002fca00000000ff */
[----:B------:R-:W-:-:S07]  /*3e20*/  IMAD R10, R11, R152, RZ ;  /* 0x000000980b0a7224 */ /* 0x000fce00078e02ff */
.L_x_130:
[----:B------:R-:W-:Y:S05]  /*3e30*/  BSYNC B1 ;  /* 0x0000000000017941 */ /* 0x000fea0003800000 */
.L_x_129:
        /* <DEDUP_REMOVED lines=11> */
.L_x_132:
[----:B------:R-:W-:Y:S05]  /*3ef0*/  BSYNC B1 ;  /* 0x0000000000017941 */ /* 0x000fea0003800000 */
.L_x_131:
[----:B-1----:R-:W-:Y:S01]  /*3f00*/  @!P4 IMAD R11, R70, R153, R10 ;  /* 0x00000099460bc224 */ /* 0x002fe200078e020a */
[----:B------:R-:W-:Y:S04]  /*3f10*/  BSSY B1, `(.L_x_133) ;  /* 0x0000006000017945 */ /* 0x000fe80003800000 */
[----:B------:R1:W-:Y:S01]  /*3f20*/  @!P4 STG.E.U8 desc[UR36][R6.64+0x58], R11 ;  /* 0x0000580b0600c986 */ /* 0x0003e2000c101124 */
[----:B------:R-:W-:Y:S05]  /*3f30*/  @P3 BRA `(.L_x_134) ;  /* 0x00000000000c3947 */ /* 0x000fea0003800000 */
[----:B------:R-:W1:Y:S02]  /*3f40*/  LDG.E.U8 R164, desc[UR36][R8.64+0x59] ;  /* 0x0000592408a47981 */ /* 0x000e64000c1e1100 */
[----:B-1----:R-:W-:-:S05]  /*3f50*/  PRMT R11, R164, 0x8880, RZ ;  /* 0x00008880a40b7816 */ /* 0x002fca00000000ff */
[----:B------:R-:W-:-:S07]  /*3f60*/  IMAD R10, R11, R152, RZ ;  /* 0x000000980b0a7224 */ /* 0x000fce00078e02ff */
.L_x_134:
[----:B------:R-:W-:Y:S05]  /*3f70*/  BSYNC B1 ;  /* 0x0000000000017941 */ /* 0x000fea0003800000 */
.L_x_133:
[----:B------:R-:W-:Y:S01]  /*3f80*/  @!P3 IMAD R71, R71, R153, R10 ;  /* 0x000000994747b224 */ /* 0x000fe200078e020a */
[----:B------:R-:W-:Y:S04]  /*3f90*/  BSSY B1, `(.L_x_135) ;  /* 0x0000006000017945 */ /* 0x000fe80003800000 */
[----:B------:R0:W-:Y:S01]  /*3fa0*/  @!P3 STG.E.U8 desc[UR36][R6.64+0x59], R71 ;  /* 0x000059470600b986 */ /* 0x0001e2000c101124 */
[----:B------:R-:W-:Y:S05]  /*3fb0*/  @P5 BRA `(.L_x_136) ;  /* 0x00000000000c5947 */ /* 0x000fea0003800000 */
[----:B------:R-:W1:Y:S02]  /*3fc0*/  LDG.E.U8 R164, desc[UR36][R2.64+0x60] ;  /* 0x0000602402a47981 */ /* 0x000e64000c1e1100 */
[----:B-1----:R-:W-:-:S05]  /*3fd0*/  PRMT R11, R164, 0x8880, RZ ;  /* 0x00008880a40b7816 */ /* 0x002fca00000000ff */
[----:B------:R-:W-:-:S07]  /*3fe0*/  IMAD R10, R11, R152, RZ ;  /* 0x000000980b0a7224 */ /* 0x000fce00078e02ff */
.L_x_136:
[----:B------:R-:W-:Y:S05]  /*3ff0*/  BSYNC B1 ;  /* 0x0000000000017941 */ /* 0x000fea0003800000 */
.L_x_135:
[----:B-1----:R-:W-:Y:S01]  /*4000*/  @!P5 IMAD R11, R72, R153, R10 ;  /* 0x00000099480bd224 */ /* 0x002fe200078e020a */
[----:B------:R-:W-:Y:S04]  /*4010*/  BSSY B1, `(.L_x_137) ;  /* 0x0000006000017945 */ /* 0x000fe80003800000 */
[----:B------:R1:W-:Y:S01]  /*4020*/  @!P5 STG.E.U8 desc[UR36][R4.64+0x60], R11 ;  /* 0x0000600b0400d986 */ /* 0x0003e2000c101124 */
[----:B------:R-:W-:Y:S05]  /*4030*/  @P2 BRA `(.L_x_138) ;  /* 0x00000000000c2947 */ /* 0x000fea0003800000 */
[----:B------:R-:W1:Y:S02]  /*4040*/  LDG.E.U8 R164, desc[UR36][R2.64+0x61] ;  /* 0x0000612402a47981 */ /* 0x000e64000c1e1100 */
[----:B-1----:R-:W-:-:S05]  /*4050*/  PRMT R11, R164, 0x8880, RZ ;  /* 0x00008880a40b7816 */ /* 0x002fca00000000ff */
[----:B------:R-:W-:-:S07]  /*4060*/  IMAD R10, R11, R152, RZ ;  /* 0x000000980b0a7224 */ /* 0x000fce00078e02ff */
.L_x_138:
[----:B------:R-:W-:Y:S05]  /*4070*/  BSYNC B1 ;  /* 0x0000000000017941 */ /* 0x000fea0003800000 */
.L_x_137:
        /* <DEDUP_REMOVED lines=11> */
.L_x_140:
[----:B------:R-:W-:Y:S05]  /*4130*/  BSYNC B1 ;  /* 0x0000000000017941 */ /* 0x000fea0003800000 */
.L_x_139:
[----:B-1----:R-:W-:Y:S01]  /*4140*/  @!P4 IMAD R11, R74, R153, R10 ;  /* 0x000000994a0bc224 */ /* 0x002fe200078e020a */
[----:B------:R-:W-:Y:S04]  /*4150*/  BSSY B1, `(.L_x_141) ;  /* 0x0000006000017945 */ /* 0x000fe80003800000 */
[----:B------:R1:W-:Y:S01]  /*4160*/  @!P4 STG.E.U8 desc[UR36][R6.64+0x60], R11 ;  /* 0x0000600b0600c986 */ /* 0x0003e2000c101124 */
[----:B------:R-:W-:Y:S05]  /*4170*/  @P3 BRA `(.L_x_142) ;  /* 0x00000000000c3947 */ /* 0x000fea0003800000 */
[----:B------:R-:W1:Y:S02]  /*4180*/  LDG.E.U8 R164, desc[UR36][R8.64+0x61] ;  /* 0x0000612408a47981 */ /* 0x000e64000c1e1100 */
[----:B-1----:R-:W-:-:S05]  /*4190*/  PRMT R11, R164, 0x8880, RZ ;  /* 0x00008880a40b7816 */ /* 0x002fca00000000ff */
[----:B------:R-:W-:-:S07]  /*41a0*/  IMAD R10, R11, R152, RZ ;  /* 0x000000980b0a7224 */ /* 0x000fce00078e02ff */
.L_x_142:
[----:B------:R-:W-:Y:S05]  /*41b0*/  BSYNC B1 ;  /* 0x0000000000017941 */ /* 0x000fea0003800000 */
.L_x_141:
[----:B------:R-:W-:Y:S01]  /*41c0*/  @!P3 IMAD R75, R75, R153, R10 ;  /* 0x000000994b4bb224 */ /* 0x000fe200078e020a */
[----:B------:R-:W-:Y:S04]  /*41d0*/  BSSY B1, `(.L_x_143) ;  /* 0x0000006000017945 */ /* 0x000fe80003800000 */
[----:B------:R0:W-:Y:S01]  /*41e0*/  @!P3 STG.E.U8 desc[UR36][R6.64+0x61], R75 ;  /* 0x0000614b0600b986 */ /* 0x0001e2000c101124 */
[----:B------:R-:W-:Y:S05]  /*41f0*/  @P5 BRA `(.L_x_144) ;  /* 0x00000000000c5947 */ /* 0x000fea0003800000 */
[----:B------:R-:W1:Y:S02]  /*4200*/  LDG.E.U8 R164, desc[UR36][R2.64+0x68] ;  /* 0x0000682402a47981 */ /* 0x000e64000c1e1100 */
[----:B-1----:R-:W-:-:S05]  /*4210*/  PRMT R11, R164, 0x8880, RZ ;  /* 0x00008880a40b7816 */ /* 0x002fca00000000ff */
[----:B------:R-:W-:-:S07]  /*4220*/  IMAD R10, R11, R152, RZ ;  /* 0x000000980b0a7224 */ /* 0x000fce00078e02ff */
.L_x_144:
[----:B------:R-:W-:Y:S05]  /*4230*/  BSYNC B1 ;  /* 0x0000000000017941 */ /* 0x000fea0003800000 */
.L_x_143:
[----:B-1----:R-:W-:Y:S01]  /*4240*/  @!P5 IMAD R11, R76, R153, R10 ;  /* 0x000000994c0bd224 */ /* 0x002fe200078e020a */
[----:B------:R-:W-:Y:S04]  /*4250*/  BSSY B1, `(.L_x_145) ;  /* 0x0000006000017945 */ /* 0x000fe80003800000 */
[----:B------:R1:W-:Y:S01]  /*4260*/  @!P5 STG.E.U8 desc[UR36][R4.64+0x68], R11 ;  /* 0x0000680b0400d986 */ /* 0x0003e2000c101124 */
[----:B------:R-:W-:Y:S05]  /*4270*/  @P2 BRA `(.L_x_146) ;  /* 0x00000000000c2947 */ /* 0x000fea0003800000 */
[----:B------:R-:W1:Y:S02]  /*4280*/  LDG.E.U8 R164, desc[UR36][R2.64+0x69] ;  /* 0x0000692402a47981 */ /* 0x000e64000c1e1100 */
[----:B-1----:R-:W-:-:S05]  /*4290*/  PRMT R11, R164, 0x8880, RZ ;  /* 0x00008880a40b7816 */ /* 0x002fca00000000ff */
[----:B------:R-:W-:-:S07]  /*42a0*/  IMAD R10, R11, R152, RZ ;  /* 0x000000980b0a7224 */ /* 0x000fce00078e02ff */
.L_x_146:
[----:B------:R-:W-:Y:S05]  /*42b0*/  BSYNC B1 ;  /* 0x0000000000017941 */ /* 0x000fea0003800000 */
.L_x_145:
        /* <DEDUP_REMOVED lines=11> */
.L_x_148:
[----:B------:R-:W-:Y:S05]  /*4370*/  BSYNC B1 ;  /* 0x0000000000017941 */ /* 0x000fea0003800000 */
.L_x_147:
[----:B-1----:R-:W-:Y:S01]  /*4380*/  @!P4 IMAD R11, R78, R153, R10 ;  /* 0x000000994e0bc224 */ /* 0x002fe200078e020a */
[----:B------:R-:W-:Y:S04]  /*4390*/  BSSY B1, `(.L_x_149) ;  /* 0x0000006000017945 */ /* 0x000fe80003800000 */
[----:B------:R1:W-:Y:S01]  /*43a0*/  @!P4 STG.E.U8 desc[UR36][R6.64+0x68], R11 ;  /* 0x0000680b0600c986 */ /* 0x0003e2000c101124 */
[----:B------:R-:W-:Y:S05]  /*43b0*/  @P3 BRA `(.L_x_150) ;  /* 0x00000000000c3947 */ /* 0x000fea0003800000 */
[----:B------:R-:W1:Y:S02]  /*43c0*/  LDG.E.U8 R164, desc[UR36][R8.64+0x69] ;  /* 0x0000692408a47981 */ /* 0x000e64000c1e1100 */
[----:B-1----:R-:W-:-:S05]  /*43d0*/  PRMT R11, R164, 0x8880, RZ ;  /* 0x00008880a40b7816 */ /* 0x002fca00000000ff */
[----:B------:R-:W-:-:S07]  /*43e0*/  IMAD R10, R11, R152, RZ ;  /* 0x000000980b0a7224 */ /* 0x000fce00078e02ff */
.L_x_150:
[----:B------:R-:W-:Y:S05]  /*43f0*/  BSYNC B1 ;  /* 0x0000000000017941 */ /* 0x000fea0003800000 */
.L_x_149:
[----:B------:R-:W-:Y:S01]  /*4400*/  @!P3 IMAD R79, R79, R153, R10 ;  /* 0x000000994f4fb224 */ /* 0x000fe200078e020a */
[----:B------:R-:W-:Y:S04]  /*4410*/  BSSY B1, `(.L_x_151) ;  /* 0x0000006000017945 */ /* 0x000fe80003800000 */
[----:B------:R0:W-:Y:S01]  /*4420*/  @!P3 STG.E.U8 desc[UR36][R6.64+0x69], R79 ;  /* 0x0000694f0600b986 */ /* 0x0001e2000c101124 */
[----:B------:R-:W-:Y:S05]  /*4430*/  @P5 BRA `(.L_x_152) ;  /* 0x00000000000c5947 */ /* 0x000fea0003800000 */
[----:B------:R-:W1:Y:S02]  /*4440*/  LDG.E.U8 R164, desc[UR36][R2.64+0x70] ;  /* 0x0000702402a47981 */ /* 0x000e64000c1e1100 */
[----:B-1----:R-:W-:-:S05]  /*4450*/  PRMT R11, R164, 0x8880, RZ ;  /* 0x00008880a40b7816 */ /* 0x002fca00000000ff */
[----:B------:R-:W-:-:S07]  /*4460*/  IMAD R10, R11, R152, RZ ;  /* 0x000000980b0a7224 */ /* 0x000fce00078e02ff */
.L_x_152:
[----:B------:R-:W-:Y:S05]  /*4470*/  BSYNC B1 ;  /* 0x0000000000017941 */ /* 0x000fea0003800000 */
.L_x_151:
[----:B-1----:R-:W-:Y:S01]  /*4480*/  @!P5 IMAD R11, R80, R153, R10 ;  /* 0x00000099500bd224 */ /* 0x002fe200078e020a */
[----:B------:R-:W-:Y:S04]  /*4490*/  BSSY B1, `(.L_x_153) ;  /* 0x0000006000017945 */ /* 0x000fe80003800000 */
[----:B------:R1:W-:Y:S01]  /*44a0*/  @!P5 STG.E.U8 desc[UR36][R4.64+0x70], R11 ;  /* 0x0000700b0400d986 */ /* 0x0003e2000c101124 */
[----:B------:R-:W-:Y:S05]  /*44b0*/  @P2 BRA `(.L_x_154) ;  /* 0x00000000000c2947 */ /* 0x000fea0003800000 */
[----:B------:R-:W1:Y:S02]  /*44c0*/  LDG.E.U8 R164, desc[UR36][R2.64+0x71] ;  /* 0x0000712402a47981 */ /* 0x000e64000c1e1100 */
[----:B-1----:R-:W-:-:S05]  /*44d0*/  PRMT R11, R164, 0x8880, RZ ;  /* 0x00008880a40b7816 */ /* 0x002fca00000000ff */
[----:B------:R-:W-:-:S07]  /*44e0*/  IMAD R10, R11, R152, RZ ;  /* 0x000000980b0a7224 */ /* 0x000fce00078e02ff */
.L_x_154:
[----:B------:R-:W-:Y:S05]  /*44f0*/  BSYNC B1 ;  /* 0x0000000000017941 */ /* 0x000fea0003800000 */
.L_x_153:
        /* <DEDUP_REMOVED lines=11> */
.L_x_156:
[----:B------:R-:W-:Y:S05]  /*45b0*/  BSYNC B1 ;  /* 0x0000000000017941 */ /* 0x000fea0003800000 */
.L_x_155:
[----:B-1----:R-:W-:Y:S01]  /*45c0*/  @!P4 IMAD R11, R82, R153, R10 ;  /* 0x00000099520bc224 */ /* 0x002fe200078e020a */
[----:B------:R-:W-:Y:S04]  /*45d0*/  BSSY B1, `(.L_x_157) ;  /* 0x0000006000017945 */ /* 0x000fe80003800000 */
[----:B------:R1:W-:Y:S01]  /*45e0*/  @!P4 STG.E.U8 desc[UR36][R6.64+0x70], R11 ;  /* 0x0000700b0600c986 */ /* 0x0003e2000c101124 */
[----:B------:R-:W-:Y:S05]  /*45f0*/  @P3 BRA `(.L_x_158) ;  /* 0x00000000000c3947 */ /* 0x000fea0003800000 */
[----:B------:R-:W1:Y:S02]  /*4600*/  LDG.E.U8 R164, desc[UR36][R8.64+0x71] ;  /* 0x0000712408a47981 */ /* 0x000e64000c1e1100 */
[----:B-1----:R-:W-:-:S05]  /*4610*/  PRMT R11, R164, 0x8880, RZ ;  /* 0x00008880a40b7816 */ /* 0x002fca00000000ff */
[----:B------:R-:W-:-:S07]  /*4620*/  IMAD R10, R11, R152, RZ ;  /* 0x000000980b0a7224 */ /* 0x000fce00078e02ff */
.L_x_158:
[----:B------:R-:W-:Y:S05]  /*4630*/  BSYNC B1 ;  /* 0x0000000000017941 */ /* 0x000fea0003800000 */
.L_x_157:
[----:B------:R-:W-:Y:S01]  /*4640*/  @!P3 IMAD R83, R83, R153, R10 ;  /* 0x000000995353b224 */ /* 0x000fe200078e020a */
[----:B------:R-:W-:Y:S04]  /*4650*/  BSSY B1, `(.L_x_159) ;  /* 0x0000006000017945 */ /* 0x000fe80003800000 */
[----:B------:R0:W-:Y:S01]  /*4660*/  @!P3 STG.E.U8 desc[UR36][R6.64+0x71], R83 ;  /* 0x000071530600b986 */ /* 0x0001e2000c101124 */
[----:B------:R-:W-:Y:S05]  /*4670*/  @P5 BRA `(.L_x_160) ;  /* 0x00000000000c5947 */ /* 0x000fea0003800000 */
[----:B------:R-:W1:Y:S02]  /*4680*/  LDG.E.U8 R164, desc[UR36][R2.64+0x78] ;  /* 0x0000782402a47981 */ /* 0x000e64000c1e1100 */
[----:B-1----:R-:W-:-:S05]  /*4690*/  PRMT R11, R164, 0x8880, RZ ;  /* 0x00008880a40b7816 */ /* 0x002fca00000000ff */
[----:B------:R-:W-:-:S07]  /*46a0*/  IMAD R10, R11, R152, RZ ;  /* 0x000000980b0a7224 */ /* 0x000fce00078e02ff */
.L_x_160:
[----:B------:R-:W-:Y:S05]  /*46b0*/  BSYNC B1 ;  /* 0x0000000000017941 */ /* 0x000fea0003800000 */
.L_x_159:
[----:B-1----:R-:W-:Y:S01]  /*46c0*/  @!P5 IMAD R11, R84, R153, R10 ;  /* 0x00000099540bd224 */ /* 0x002fe200078e020a */
[----:B------:R-:W-:Y:S04]  /*46d0*/  BSSY B1, `(.L_x_161) ;  /* 0x0000006000017945 */ /* 0x000fe80003800000 */
[----:B------:R1:W-:Y:S01]  /*46e0*/  @!P5 STG.E.U8 desc[UR36][R4.64+0x78], R11 ;  /* 0x0000780b0400d986 */ /* 0x0003e2000c101124 */
[----:B------:R-:W-:Y:S05]  /*46f0*/  @P2 BRA `(.L_x_162) ;  /* 0x00000000000c2947 */ /* 0x000fea0003800000 */
[----:B------:R-:W1:Y:S02]  /*4700*/  LDG.E.U8 R164, desc[UR36][R2.64+0x79] ;  /* 0x0000792402a47981 */ /* 0x000e64000c1e1100 */
[----:B-1----:R-:W-:-:S05]  /*4710*/  PRMT R11, R164, 0x8880, RZ ;  /* 0x00008880a40b7816 */ /* 0x002fca00000000ff */
[----:B------:R-:W-:-:S07]  /*4720*/  IMAD R10, R11, R152, RZ ;  /* 0x000000980b0a7224 */ /* 0x000fce00078e02ff */
.L_x_162:
[----:B------:R-:W-:Y:S05]  /*4730*/  BSYNC B1 ;  /* 0x0000000000017941 */ /* 0x000fea0003800000 */
.L_x_161:
        /* <DEDUP_REMOVED lines=11> */
.L_x_164:
[----:B------:R-:W-:Y:S05]  /*47f0*/  BSYNC B1 ;  /* 0x0000000000017941 */ /* 0x000fea0003800000 */
.L_x_163:
[----:B-1----:R-:W-:Y:S01]  /*4800*/  @!P4 IMAD R11, R86, R153, R10 ;  /* 0x00000099560bc224 */ /* 0x002fe200078e020a */
[----:B------:R-:W-:Y:S04]  /*4810*/  BSSY B1, `(.L_x_165) ;  /* 0x0000006000017945 */ /* 0x000fe80003800000 */
[----:B------:R1:W-:Y:S01]  /*4820*/  @!P4 STG.E.U8 desc[UR36][R6.64+0x78], R11 ;  /* 0x0000780b0600c986 */ /* 0x0003e2000c101124 */
[----:B------:R-:W-:Y:S05]  /*4830*/  @P3 BRA `(.L_x_166) ;  /* 0x00000000000c3947 */ /* 0x000fea0003800000 */
[----:B------:R-:W1:Y:S02]  /*4840*/  LDG.E.U8 R164, desc[UR36][R8.64+0x79] ;  /* 0x0000792408a47981 */ /* 0x000e64000c1e1100 */
[----:B-1----:R-:W-:-:S05]  /*4850*/  PRMT R11, R164, 0x8880, RZ ;  /* 0x00008880a40b7816 */ /* 0x002fca00000000ff */
[----:B------:R-:W-:-:S07]  /*4860*/  IMAD R10, R11, R152, RZ ;  /* 0x000000980b0a7224 */ /* 0x000fce00078e02ff */
.L_x_166:
[----:B------:R-:W-:Y:S05]  /*4870*/  BSYNC B1 ;  /* 0x0000000000017941 */ /* 0x000fea0003800000 */
.L_x_165:
[----:B------:R-:W-:Y:S01]  /*4880*/  @!P3 IMAD R87, R87, R153, R10 ;  /* 0x000000995757b224 */ /* 0x000fe200078e020a */
[----:B------:R-:W-:Y:S04]  /*4890*/  BSSY B1, `(.L_x_167) ;  /* 0x0000006000017945 */ /* 0x000fe80003800000 */
[----:B------:R0:W-:Y:S01]  /*48a0*/  @!P3 STG.E.U8 desc[UR36][R6.64+0x79], R87 ;  /* 0x000079570600b986 */ /* 0x0001e2000c101124 */
[----:B------:R-:W-:Y:S05]  /*48b0*/  @P5 BRA `(.L_x_168) ;  /* 0x00000000000c5947 */ /* 0x000fea0003800000 */
[----:B------:R-:W1:Y:S02]  /*48c0*/  LDG.E.U8 R164, desc[UR36][R2.64+0x80] ;  /* 0x0000802402a47981 */ /* 0x000e64000c1e1100 */
[----:B-1----:R-:W-:-:S05]  /*48d0*/  PRMT R11, R164, 0x8880, RZ ;  /* 0x00008880a40b7816 */ /* 0x002fca00000000ff */
[----:B------:R-:W-:-:S07]  /*48e0*/  IMAD R10, R11, R152, RZ ;  /* 0x000000980b0a7224 */ /* 0x000fce00078e02ff */
.L_x_168:
[----:B------:R-:W-:Y:S05]  /*48f0*/  BSYNC B1 ;  /* 0x0000000000017941 */ /* 0x000fea0003800000 */
.L_x_167:
[----:B-1----:R-:W-:Y:S01]  /*4900*/  @!P5 IMAD R11, R88, R153, R10 ;  /* 0x00000099580bd224 */ /* 0x002fe200078e020a */
[----:B------:R-:W-:Y:S04]  /*4910*/  BSSY B1, `(.L_x_169) ;  /* 0x0000006000017945 */ /* 0x000fe80003800000 */
[----:B------:R1:W-:Y:S01]  /*4920*/  @!P5 STG.E.U8 desc[UR36][R4.64+0x80], R11 ;  /* 0x0000800b0400d986 */ /* 0x0003e2000c101124 */
[----:B------:R-:W-:Y:S05]  /*4930*/  @P2 BRA `(.L_x_170) ;  /* 0x00000000000c2947 */ /* 0x000fea0003800000 */
[----:B------:R-:W1:Y:S02]  /*4940*/  LDG.E.U8 R164, desc[UR36][R2.64+0x81] ;  /* 0x0000812402a47981 */ /* 0x000e64000c1e1100 */
[----:B-1----:R-:W-:-:S05]  /*4950*/  PRMT R11, R164, 0x8880, RZ ;  /* 0x00008880a40b7816 */ /* 0x002fca00000000ff */
[----:B------:R-:W-:-:S07]  /*4960*/  IMAD R10, R11, R152, RZ ;  /* 0x000000980b0a7224 */ /* 0x000fce00078e02ff */
.L_x_170:
[----:B------:R-:W-:Y:S05]  /*4970*/  BSYNC B1 ;  /* 0x0000000000017941 */ /* 0x000fea0003800000 */
.L_x_169:
        /* <DEDUP_REMOVED lines=11> */
.L_x_172:
[----:B------:R-:W-:Y:S05]  /*4a30*/  BSYNC B1 ;  /* 0x0000000000017941 */ /* 0x000fea0003800000 */
.L_x_171:
[----:B-1----:R-:W-:Y:S01]  /*4a40*/  @!P4 IMAD R11, R90, R153, R10 ;  /* 0x000000995a0bc224 */ /* 0x002fe200078e020a */
[----:B------:R-:W-:Y:S04]  /*4a50*/  BSSY B1, `(.L_x_173) ;  /* 0x0000006000017945 */ /* 0x000fe80003800000 */
[----:B------:R1:W-:Y:S01]  /*4a60*/  @!P4 STG.E.U8 desc[UR36][R6.64+0x80], R11 ;  /* 0x0000800b0600c986 */ /* 0x0003e2000c101124 */
[----:B------:R-:W-:Y:S05]  /*4a70*/  @P3 BRA `(.L_x_174) ;  /* 0x00000000000c3947 */ /* 0x000fea0003800000 */
[----:B------:R-:W1:Y:S02]  /*4a80*/  LDG.E.U8 R164, desc[UR36][R8.64+0x81] ;  /* 0x0000812408a47981 */ /* 0x000e64000c1e1100 */
[----:B-1----:R-:W-:-:S05]  /*4a90*/  PRMT R11, R164, 0x8880, RZ ;  /* 0x00008880a40b7816 */ /* 0x002fca00000000ff */
[----:B------:R-:W-:-:S07]  /*4aa0*/  IMAD R10, R11, R152, RZ ;  /* 0x000000980b0a7224 */ /* 0x000fce00078e02ff */
.L_x_174:
[----:B------:R-:W-:Y:S05]  /*4ab0*/  BSYNC B1 ;  /* 0x0000000000017941 */ /* 0x000fea0003800000 */
.L_x_173:
[----:B------:R-:W-:Y:S01]  /*4ac0*/  @!P3 IMAD R91, R91, R153, R10 ;  /* 0x000000995b5bb224 */ /* 0x000fe200078e020a */
[----:B------:R-:W-:Y:S04]  /*4ad0*/  BSSY B1, `(.L_x_175) ;  /* 0x0000006000017945 */ /* 0x000fe80003800000 */
[----:B------:R0:W-:Y:S01]  /*4ae0*/  @!P3 STG.E.U8 desc[UR36][R6.64+0x81], R91 ;  /* 0x0000815b0600b986 */ /* 0x0001e2000c101124 */
[----:B------:R-:W-:Y:S05]  /*4af0*/  @P5 BRA `(.L_x_176) ;  /* 0x00000000000c5947 */ /* 0x000fea0003800000 */
[----:B------:R-:W1:Y:S02]  /*4b00*/  LDG.E.U8 R164, desc[UR36][R2.64+0x88] ;  /* 0x0000882402a47981 */ /* 0x000e64000c1e1100 */
[----:B-1----:R-:W-:-:S05]  /*4b10*/  PRMT R11, R164, 0x8880, RZ ;  /* 0x00008880a40b7816 */ /* 0x002fca00000000ff */
[----:B------:R-:W-:-:S07]  /*4b20*/  IMAD R10, R11, R152, RZ ;  /* 0x000000980b0a7224 */ /* 0x000fce00078e02ff */
.L_x_176:
[----:B------:R-:W-:Y:S05]  /*4b30*/  BSYNC B1 ;  /* 0x0000000000017941 */ /* 0x000fea0003800000 */
.L_x_175:
[----:B-1----:R-:W-:Y:S01]  /*4b40*/  @!P5 IMAD R11, R92, R153, R10 ;  /* 0x000000995c0bd224 */ /* 0x002fe200078e020a */
[----:B------:R-:W-:Y:S04]  /*4b50*/  BSSY B1, `(.L_x_177) ;  /* 0x0000006000017945 */ /* 0x000fe80003800000 */
[----:B------:R1:W-:Y:S01]  /*4b60*/  @!P5 STG.E.U8 desc[UR36][R4.64+0x88], R11 ;  /* 0x0000880b0400d986 */ /* 0x0003e2000c101124 */
[----:B------:R-:W-:Y:S05]  /*4b70*/  @P2 BRA `(.L_x_178) ;  /* 0x00000000000c2947 */ /* 0x000fea0003800000 */
[----:B------:R-:W1:Y:S02]  /*4b80*/  LDG.E.U8 R164, desc[UR36][R2.64+0x89] ;  /* 0x0000892402a47981 */ /* 0x000e64000c1e1100 */
[----:B-1----:R-:W-:-:S05]  /*4b90*/  PRMT R11, R164, 0x8880, RZ ;  /* 0x00008880a40b7816 */ /* 0x002fca00000000ff */
[----:B------:R-:W-:-:S07]  /*4ba0*/  IMAD R10, R11, R152, RZ ;  /* 0x000000980b0a7224 */ /* 0x000fce00078e02ff */
.L_x_178:
[----:B------:R-:W-:Y:S05]  /*4bb0*/  BSYNC B1 ;  /* 0x0000000000017941 */ /* 0x000fea0003800000 */
.L_x_177:
        /* <DEDUP_REMOVED lines=11> */
.L_x_180:
[----:B------:R-:W-:Y:S05]  /*4c70*/  BSYNC B1 ;  /* 0x0000000000017941 */ /* 0x000fea0003800000 */
.L_x_179:
[----:B-1----:R-:W-:Y:S01]  /*4c80*/  @!P4 IMAD R11, R94, R153, R10 ;  /* 0x000000995e0bc224 */ /* 0x002fe200078e020a */
[----:B------:R-:W-:Y:S04]  /*4c90*/  BSSY B1, `(.L_x_181) ;  /* 0x0000006000017945 */ /* 0x000fe80003800000 */
[----:B------:R1:W-:Y:S01]  /*4ca0*/  @!P4 STG.E.U8 desc[UR36][R6.64+0x88], R11 ;  /* 0x0000880b0600c986 */ /* 0x0003e2000c101124 */
[----:B------:R-:W-:Y:S05]  /*4cb0*/  @P3 BRA `(.L_x_182) ;  /* 0x00000000000c3947 */ /* 0x000fea0003800000 */
[----:B------:R-:W1:Y:S02]  /*4cc0*/  LDG.E.U8 R164, desc[UR36][R8.64+0x89] ;  /* 0x0000892408a47981 */ /* 0x000e64000c1e1100 */
[----:B-1----:R-:W-:-:S05]  /*4cd0*/  PRMT R11, R164, 0x8880, RZ ;  /* 0x00008880a40b7816 */ /* 0x002fca00000000ff */
[----:B------:R-:W-:-:S07]  /*4ce0*/  IMAD R10, R11, R152, RZ ;  /* 0x000000980b0a7224 */ /* 0x000fce00078e02ff */
.L_x_182:
[----:B------:R-:W-:Y:S05]  /*4cf0*/  BSYNC B1 ;  /* 0x0000000000017941 */ /* 0x000fea0003800000 */
.L_x_181:
[----:B------:R-:W-:Y:S01]  /*4d00*/  @!P3 IMAD R95, R95, R153, R10 ;  /* 0x000000995f5fb224 */ /* 0x000fe200078e020a */
[----:B------:R-:W-:Y:S04]  /*4d10*/  BSSY B1, `(.L_x_183) ;  /* 0x0000006000017945 */ /* 0x000fe80003800000 */
[----:B------:R0:W-:Y:S01]  /*4d20*/  @!P3 STG.E.U8 desc[UR36][R6.64+0x89], R95 ;  /* 0x0000895f0600b986 */ /* 0x0001e2000c101124 */
[----:B------:R-:W-:Y:S05]  /*4d30*/  @P5 BRA `(.L_x_184) ;  /* 0x00000000000c5947 */ /* 0x000fea0003800000 */
[----:B------:R-:W1:Y:S02]  /*4d40*/  LDG.E.U8 R164, desc[UR36][R2.64+0x90] ;  /* 0x0000902402a47981 */ /* 0x000e64000c1e1100 */
[----:B-1----:R-:W-:-:S05]  /*4d50*/  PRMT R11, R164, 0x8880, RZ ;  /* 0x00008880a40b7816 */ /* 0x002fca00000000ff */
[----:B------:R-:W-:-:S07]  /*4d60*/  IMAD R10, R11, R152, RZ ;  /* 0x000000980b0a7224 */ /* 0x000fce00078e02ff */
.L_x_184:
[----:B------:R-:W-:Y:S05]  /*4d70*/  BSYNC B1 ;  /* 0x0000000000017941 */ /* 0x000fea0003800000 */
.L_x_183:
[----:B-1----:R-:W-:Y:S01]  /*4d80*/  @!P5 IMAD R11, R96, R153, R10 ;  /* 0x00000099600bd224 */ /* 0x002fe200078e020a */
[----:B------:R-:W-:Y:S04]  /*4d90*/  BSSY B1, `(.L_x_185) ;  /* 0x0000006000017945 */ /* 0x000fe80003800000 */
[----:B------:R1:W-:Y:S01]  /*4da0*/  @!P5 STG.E.U8 desc[UR36][R4.64+0x90], R11 ;  /* 0x0000900b0400d986 */ /* 0x0003e2000c101124 */
[----:B------:R-:W-:Y:S05]  /*4db0*/  @P2 BRA `(.L_x_186) ;  /* 0x00000000000c2947 */ /* 0x000fea0003800000 */
[----:B------:R-:W1:Y:S02]  /*4dc0*/  LDG.E.U8 R164, desc[UR36][R2.64+0x91] ;  /* 0x0000912402a47981 */ /* 0x000e64000c1e1100 */
[----:B-1----:R-:W-:-:S05]  /*4dd0*/  PRMT R11, R164, 0x8880, RZ ;  /* 0x00008880a40b7816 */ /* 0x002fca00000000ff */
[----:B------:R-:W-:-:S07]  /*4de0*/  IMAD R10, R11, R152, RZ ;  /* 0x000000980b0a7224 */ /* 0x000fce00078e02ff */
.L_x_186:
[----:B------:R-:W-:Y:S05]  /*4df0*/  BSYNC B1 ;  /* 0x0000000000017941 */ /* 0x000fea0003800000 */
.L_x_185:
        /* <DEDUP_REMOVED lines=11> */
.L_x_188:
[----:B------:R-:W-:Y:S05]  /*4eb0*/  BSYNC B1 ;  /* 0x0000000000017941 */ /* 0x000fea0003800000 */
.L_x_187:
[----:B-1----:R-:W-:Y:S01]  /*4ec0*/  @!P4 IMAD R11, R98, R153, R10 ;  /* 0x00000099620bc224 */ /* 0x002fe200078e020a */
[----:B------:R-:W-:Y:S04]  /*4ed0*/  BSSY B1, `(.L_x_189) ;  /* 0x0000006000017945 */ /* 0x000fe80003800000 */
[----:B------:R1:W-:Y:S01]  /*4ee0*/  @!P4 STG.E.U8 desc[UR36][R6.64+0x90], R11 ;  /* 0x0000900b0600c986 */ /* 0x0003e2000c101124 */
[----:B------:R-:W-:Y:S05]  /*4ef0*/  @P3 BRA `(.L_x_190) ;  /* 0x00000000000c3947 */ /* 0x000fea0003800000 */
[----:B------:R-:W1:Y:S02]  /*4f00*/  LDG.E.U8 R164, desc[UR36][R8.64+0x91] ;  /* 0x0000912408a47981 */ /* 0x000e64000c1e1100 */
[----:B-1----:R-:W-:-:S05]  /*4f10*/  PRMT R11, R164, 0x8880, RZ ;  /* 0x00008880a40b7816 */ /* 0x002fca00000000ff */
[----:B------:R-:W-:-:S07]  /*4f20*/  IMAD R10, R11, R152, RZ ;  /* 0x000000980b0a7224 */ /* 0x000fce00078e02ff */
.L_x_190:
[----:B------:R-:W-:Y:S05]  /*4f30*/  BSYNC B1 ;  /* 0x0000000000017941 */ /* 0x000fea0003800000 */
.L_x_189:
[----:B------:R-:W-:Y:S01]  /*4f40*/  @!P3 IMAD R99, R99, R153, R10 ;  /* 0x000000996363b224 */ /* 0x000fe200078e020a */
[----:B------:R-:W-:Y:S04]  /*4f50*/  BSSY B1, `(.L_x_191) ;  /* 0x0000006000017945 */ /* 0x000fe80003800000 */
[----:B------:R0:W-:Y:S01]  /*4f60*/  @!P3 STG.E.U8 desc[UR36][R6.64+0x91], R99 ;  /* 0x000091630600b986 */ /* 0x0001e2000c101124 */
[----:B------:R-:W-:Y:S05]  /*4f70*/  @P5 BRA `(.L_x_192) ;  /* 0x00000000000c5947 */ /* 0x000fea0003800000 */
[----:B------:R-:W1:Y:S02]  /*4f80*/  LDG.E.U8 R164, desc[UR36][R2.64+0x98] ;  /* 0x0000982402a47981 */ /* 0x000e64000c1e1100 */
[----:B-1----:R-:W-:-:S05]  /*4f90*/  PRMT R11, R164, 0x8880, RZ ;  /* 0x00008880a40b7816 */ /* 0x002fca00000000ff */
[----:B------:R-:W-:-:S07]  /*4fa0*/  IMAD R10, R11, R152, RZ ;  /* 0x000000980b0a7224 */ /* 0x000fce00078e02ff */
.L_x_192:
[----:B------:R-:W-:Y:S05]  /*4fb0*/  BSYNC B1 ;  /* 0x0000000000017941 */ /* 0x000fea0003800000 */
.L_x_191:
[----:B-1----:R-:W-:Y:S01]  /*4fc0*/  @!P5 IMAD R11, R100, R153, R10 ;  /* 0x00000099640bd224 */ /* 0x002fe200078e020a */
[----:B------:R-:W-:Y:S04]  /*4fd0*/  BSSY B1, `(.L_x_193) ;  /* 0x0000006000017945 */ /* 0x000fe80003800000 */
[----:B------:R1:W-:Y:S01]  /*4fe0*/  @!P5 STG.E.U8 desc[UR36][R4.64+0x98], R11 ;  /* 0x0000980b0400d986 */ /* 0x0003e2000c101124 */
[----:B------:R-:W-:Y:S05]  /*4ff0*/  @P2 BRA `(.L_x_194) ;  /* 0x00000000000c2947 */ /* 0x000fea0003800000 */
[----:B------:R-:W1:Y:S02]  /*5000*/  LDG.E.U8 R164, desc[UR36][R2.64+0x99] ;  /* 0x0000992402a47981 */ /* 0x000e64000c1e1100 */
[----:B-1----:R-:W-:-:S05]  /*5010*/  PRMT R11, R164, 0x8880, RZ ;  /* 0x00008880a40b7816 */ /* 0x002fca00000000ff */
[----:B------:R-:W-:-:S07]  /*5020*/  IMAD R10, R11, R152, RZ ;  /* 0x000000980b0a7224 */ /* 0x000fce00078e02ff */
.L_x_194:
[----:B------:R-:W-:Y:S05]  /*5030*/  BSYNC B1 ;  /* 0x0000000000017941 */ /* 0x000fea0003800000 */
.L_x_193:
        /* <DEDUP_REMOVED lines=11> */
.L_x_196:
[----:B------:R-:W-:Y:S05]  /*50f0*/  BSYNC B1 ;  /* 0x0000000000017941 */ /* 0x000fea0003800000 */
.L_x_195:
[----:B-1----:R-:W-:Y:S01]  /*5100*/  @!P4 IMAD R11, R102, R153, R10 ;  /* 0x00000099660bc224 */ /* 0x002fe200078e020a */
[----:B------:R-:W-:Y:S04]  /*5110*/  BSSY B1, `(.L_x_197) ;  /* 0x0000006000017945 */ /* 0x000fe80003800000 */
[----:B------:R1:W-:Y:S01]  /*5120*/  @!P4 STG.E.U8 desc[UR36][R6.64+0x98], R11 ;  /* 0x0000980b0600c986 */ /* 0x0003e2000c101124 */
[----:B------:R-:W-:Y:S05]  /*5130*/  @P3 BRA `(.L_x_198) ;  /* 0x00000000000c3947 */ /* 0x000fea0003800000 */
[----:B------:R-:W1:Y:S02]  /*5140*/  LDG.E.U8 R164, desc[UR36][R8.64+0x99] ;  /* 0x0000992408a47981 */ /* 0x000e64000c1e1100 */
[----:B-1----:R-:W-:-:S05]  /*5150*/  PRMT R11, R164, 0x8880, RZ ;  /* 0x00008880a40b7816 */ /* 0x002fca00000000ff */
[----:B------:R-:W-:-:S07]  /*5160*/  IMAD R10, R11, R152, RZ ;  /* 0x000000980b0a7224 */ /* 0x000fce00078e02ff */
.L_x_198:
[----:B------:R-:W-:Y:S05]  /*5170*/  BSYNC B1 ;  /* 0x0000000000017941 */ /* 0x000fea0003800000 */
.L_x_197:
[----:B------:R-:W-:Y:S01]  /*5180*/  @!P3 IMAD R103, R103, R153, R10 ;  /* 0x000000996767b224 */ /* 0x000fe200078e020a */
[----:B------:R-:W-:Y:S04]  /*5190*/  BSSY B1, `(.L_x_199) ;  /* 0x0000006000017945 */ /* 0x000fe80003800000 */
[----:B------:R0:W-:Y:S01]  /*51a0*/  @!P3 STG.E.U8 desc[UR36][R6.64+0x99], R103 ;  /* 0x000099670600b986 */ /* 0x0001e2000c101124 */
[----:B------:R-:W-:Y:S05]  /*51b0*/  @P5 BRA `(.L_x_200) ;  /* 0x00000000000c5947 */ /* 0x000fea0003800000 */
[----:B------:R-:W1:Y:S02]  /*51c0*/  LDG.E.U8 R164, desc[UR36][R2.64+0xa0] ;  /* 0x0000a02402a47981 */ /* 0x000e64000c1e1100 */
[----:B-1----:R-:W-:-:S05]  /*51d0*/  PRMT R11, R164, 0x8880, RZ ;  /* 0x00008880a40b7816 */ /* 0x002fca00000000ff */
[----:B------:R-:W-:-:S07]  /*51e0*/  IMAD R10, R11, R152, RZ ;  /* 0x000000980b0a7224 */ /* 0x000fce00078e02ff */
.L_x_200:
[----:B------:R-:W-:Y:S05]  /*51f0*/  BSYNC B1 ;  /* 0x0000000000017941 */ /* 0x000fea0003800000 */
.L_x_199:
[----:B-1----:R-:W-:Y:S01]  /*5200*/  @!P5 IMAD R11, R104, R153, R10 ;  /* 0x00000099680bd224 */ /* 0x002fe200078e020a */
[----:B------:R-:W-:Y:S04]  /*5210*/  BSSY B1, `(.L_x_201) ;  /* 0x0000006000017945 */ /* 0x000fe80003800000 */
[----:B------:R1:W-:Y:S01]  /*5220*/  @!P5 STG.E.U8 desc[UR36][R4.64+0xa0], R11 ;  /* 0x0000a00b0400d986 */ /* 0x0003e2000c101124 */
[----:B------:R-:W-:Y:S05]  /*5230*/  @P2 BRA `(.L_x_202) ;  /* 0x00000000000c2947 */ /* 0x000fea0003800000 */
[----:B------:R-:W1:Y:S02]  /*5240*/  LDG.E.U8 R164, desc[UR36][R2.64+0xa1] ;  /* 0x0000a12402a47981 */ /* 0x000e64000c1e1100 */
[----:B-1----:R-:W-:-:S05]  /*5250*/  PRMT R11, R164, 0x8880, RZ ;  /* 0x00008880a40b7816 */ /* 0x002fca00000000ff */
[----:B------:R-:W-:-:S07]  /*5260*/  IMAD R10, R11, R152, RZ ;  /* 0x000000980b0a7224 */ /* 0x000fce00078e02ff */
.L_x_202:
[----:B------:R-:W-:Y:S05]  /*5270*/  BSYNC B1 ;  /* 0x0000000000017941 */ /* 0x000fea0003800000 */
.L_x_201:
        /* <DEDUP_REMOVED lines=11> */
.L_x_204:
[----:B------:R-:W-:Y:S05]  /*5330*/  BSYNC B1 ;  /* 0x0000000000017941 */ /* 0x000fea0003800000 */
.L_x_203:
[----:B-1----:R-:W-:Y:S01]  /*5340*/  @!P4 IMAD R11, R106, R153, R10 ;  /* 0x000000996a0bc224 */ /* 0x002fe200078e020a */
[----:B------:R-:W-:Y:S04]  /*5350*/  BSSY B1, `(.L_x_205) ;  /* 0x0000006000017945 */ /* 0x000fe80003800000 */
[----:B------:R1:W-:Y:S01]  /*5360*/  @!P4 STG.E.U8 desc[UR36][R6.64+0xa0], R11 ;  /* 0x0000a00b0600c986 */ /* 0x0003e2000c101124 */
[----:B------:R-:W-:Y:S05]  /*5370*/  @P3 BRA `(.L_x_206) ;  /* 0x00000000000c3947 */ /* 0x000fea0003800000 */
[----:B------:R-:W1:Y:S02]  /*5380*/  LDG.E.U8 R164, desc[UR36][R8.64+0xa1] ;  /* 0x0000a12408a47981 */ /* 0x000e64000c1e1100 */
[----:B-1----:R-:W-:-:S05]  /*5390*/  PRMT R11, R164, 0x8880, RZ ;  /* 0x00008880a40b7816 */ /* 0x002fca00000000ff */
[----:B------:R-:W-:-:S07]  /*53a0*/  IMAD R10, R11, R152, RZ ;  /* 0x000000980b0a7224 */ /* 0x000fce00078e02ff */
.L_x_206:
[----:B------:R-:W-:Y:S05]  /*53b0*/  BSYNC B1 ;  /* 0x0000000000017941 */ /* 0x000fea0003800000 */
.L_x_205:
[----:B------:R-:W-:Y:S01]  /*53c0*/  @!P3 IMAD R107, R107, R153, R10 ;  /* 0x000000996b6bb224 */ /* 0x000fe200078e020a */
[----:B------:R-:W-:Y:S04]  /*53d0*/  BSSY B1, `(.L_x_207) ;  /* 0x0000006000017945 */ /* 0x000fe80003800000 */
[----:B------:R0:W-:Y:S01]  /*53e0*/  @!P3 STG.E.U8 desc[UR36][R6.64+0xa1], R107 ;  /* 0x0000a16b0600b986 */ /* 0x0001e2000c101124 */
[----:B------:R-:W-:Y:S05]  /*53f0*/  @P5 BRA `(.L_x_208) ;  /* 0x00000000000c5947 */ /* 0x000fea0003800000 */
[----:B------:R-:W1:Y:S02]  /*5400*/  LDG.E.U8 R164, desc[UR36][R2.64+0xa8] ;  /* 0x0000a82402a47981 */ /* 0x000e64000c1e1100 */
[----:B-1----:R-:W-:-:S05]  /*5410*/  PRMT R11, R164, 0x8880, RZ ;  /* 0x00008880a40b7816 */ /* 0x002fca00000000ff */
[----:B------:R-:W-:-:S07]  /*5420*/  IMAD R10, R11, R152, RZ ;  /* 0x000000980b0a7224 */ /* 0x000fce00078e02ff */
.L_x_208:
[----:B------:R-:W-:Y:S05]  /*5430*/  BSYNC B1 ;  /* 0x0000000000017941 */ /* 0x000fea0003800000 */
.L_x_207:
[----:B-1----:R-:W-:Y:S01]  /*5440*/  @!P5 IMAD R11, R108, R153, R10 ;  /* 0x000000996c0bd224 */ /* 0x002fe200078e020a */
[----:B------:R-:W-:Y:S04]  /*5450*/  BSSY B1, `(.L_x_209) ;  /* 0x0000006000017945 */ /* 0x000fe80003800000 */
[----:B------:R1:W-:Y:S01]  /*5460*/  @!P5 STG.E.U8 desc[UR36][R4.64+0xa8], R11 ;  /* 0x0000a80b0400d986 */ /* 0x0003e2000c101124 */
[----:B------:R-:W-:Y:S05]  /*5470*/  @P2 BRA `(.L_x_210) ;  /* 0x00000000000c2947 */ /* 0x000fea0003800000 */
[----:B------:R-:W1:Y:S02]  /*5480*/  LDG.E.U8 R164, desc[UR36][R2.64+0xa9] ;  /* 0x0000a92402a47981 */ /* 0x000e64000c1e1100 */
[----:B-1----:R-:W-:-:S05]  /*5490*/  PRMT R11, R164, 0x8880, RZ ;  /* 0x00008880a40b7816 */ /* 0x002fca00000000ff */
[----:B------:R-:W-:-:S07]  /*54a0*/  IMAD R10, R11, R152, RZ ;  /* 0x000000980b0a7224 */ /* 0x000fce00078e02ff */
.L_x_210:
[----:B------:R-:W-:Y:S05]  /*54b0*/  BSYNC B1 ;  /* 0x0000000000017941 */ /* 0x000fea0003800000 */
.L_x_209:
        /* <DEDUP_REMOVED lines=11> */
.L_x_212:
[----:B------:R-:W-:Y:S05]  /*5570*/  BSYNC B1 ;  /* 0x0000000000017941 */ /* 0x000fea0003800000 */
.L_x_211:
[----:B-1----:R-:W-:Y:S01]  /*5580*/  @!P4 IMAD R11, R110, R153, R10 ;  /* 0x000000996e0bc224 */ /* 0x002fe200078e020a */
[----:B------:R-:W-:Y:S04]  /*5590*/  BSSY B1, `(.L_x_213) ;  /* 0x0000006000017945 */ /* 0x000fe80003800000 */
[----:B------:R1:W-:Y:S01]  /*55a0*/  @!P4 STG.E.U8 desc[UR36][R6.64+0xa8], R11 ;  /* 0x0000a80b0600c986 */ /* 0x0003e2000c101124 */
[----:B------:R-:W-:Y:S05]  /*55b0*/  @P3 BRA `(.L_x_214) ;  /* 0x00000000000c3947 */ /* 0x000fea0003800000 */
[----:B------:R-:W1:Y:S02]  /*55c0*/  LDG.E.U8 R164, desc[UR36][R8.64+0xa9] ;  /* 0x0000a92408a47981 */ /* 0x000e64000c1e1100 */
[----:B-1----:R-:W-:-:S05]  /*55d0*/  PRMT R11, R164, 0x8880, RZ ;  /* 0x00008880a40b7816 */ /* 0x002fca00000000ff */
[----:B------:R-:W-:-:S07]  /*55e0*/  IMAD R10, R11, R152, RZ ;  /* 0x000000980b0a7224 */ /* 0x000fce00078e02ff */
.L_x_214:
[----:B------:R-:W-:Y:S05]  /*55f0*/  BSYNC B1 ;  /* 0x0000000000017941 */ /* 0x000fea0003800000 */
.L_x_213:
[----:B------:R-:W-:Y:S01]  /*5600*/  @!P3 IMAD R111, R111, R153, R10 ;  /* 0x000000996f6fb224 */ /* 0x000fe200078e020a */
[----:B------:R-:W-:Y:S04]  /*5610*/  BSSY B1, `(.L_x_215) ;  /* 0x0000006000017945 */ /* 0x000fe80003800000 */
[----:B------:R0:W-:Y:S01]  /*5620*/  @!P3 STG.E.U8 desc[UR36][R6.64+0xa9], R111 ;  /* 0x0000a96f0600b986 */ /* 0x0001e2000c101124 */
[----:B------:R-:W-:Y:S05]  /*5630*/  @P5 BRA `(.L_x_216) ;  /* 0x00000000000c5947 */ /* 0x000fea0003800000 */
[----:B------:R-:W1:Y:S02]  /*5640*/  LDG.E.U8 R164, desc[UR36][R2.64+0xb0] ;  /* 0x0000b02402a47981 */ /* 0x000e64000c1e1100 */
[----:B-1----:R-:W-:-:S05]  /*5650*/  PRMT R11, R164, 0x8880, RZ ;  /* 0x00008880a40b7816 */ /* 0x002fca00000000ff */
[----:B------:R-:W-:-:S07]  /*5660*/  IMAD R10, R11, R152, RZ ;  /* 0x000000980b0a7224 */ /* 0x000fce00078e02ff */
.L_x_216:
[----:B------:R-:W-:Y:S05]  /*5670*/  BSYNC B1 ;  /* 0x0000000000017941 */ /* 0x000fea0003800000 */
.L_x_215:
[----:B-1----:R-:W-:Y:S01]  /*5680*/  @!P5 IMAD R11, R112, R153, R10 ;  /* 0x00000099700bd224 */ /* 0x002fe200078e020a */
[----:B------:R-:W-:Y:S04]  /*5690*/  BSSY B1, `(.L_x_217) ;  /* 0x0000006000017945 */ /* 0x000fe80003800000 */
[----:B------:R1:W-:Y:S01]  /*56a0*/  @!P5 STG.E.U8 desc[UR36][R4.64+0xb0], R11 ;  /* 0x0000b00b0400d986 */ /* 0x0003e2000c101124 */
[----:B------:R-:W-:Y:S05]  /*56b0*/  @P2 BRA `(.L_x_218) ;  /* 0x00000000000c2947 */ /* 0x000fea0003800000 */
[----:B------:R-:W1:Y:S02]  /*56c0*/  LDG.E.U8 R164, desc[UR36][R2.64+0xb1] ;  /* 0x0000b12402a47981 */ /* 0x000e64000c1e1100 */
[----:B-1----:R-:W-:-:S05]  /*56d0*/  PRMT R11, R164, 0x8880, RZ ;  /* 0x00008880a40b7816 */ /* 0x002fca00000000ff */
[----:B------:R-:W-:-:S07]  /*56e0*/  IMAD R10, R11, R152, RZ ;  /* 0x000000980b0a7224 */ /* 0x000fce00078e02ff */
.L_x_218:
[----:B------:R-:W-:Y:S05]  /*56f0*/  BSYNC B1 ;  /* 0x0000000000017941 */ /* 0x000fea0003800000 */
.L_x_217:
        /* <DEDUP_REMOVED lines=11> */
.L_x_220:
[----:B------:R-:W-:Y:S05]  /*57b0*/  BSYNC B1 ;  /* 0x0000000000017941 */ /* 0x000fea0003800000 */
.L_x_219:
[----:B-1----:R-:W-:Y:S01]  /*57c0*/  @!P4 IMAD R11, R114, R153, R10 ;  /* 0x00000099720bc224 */ /* 0x002fe200078e020a */
[----:B------:R-:W-:Y:S04]  /*57d0*/  BSSY B1, `(.L_x_221) ;  /* 0x0000006000017945 */ /* 0x000fe80003800000 */
[----:B------:R1:W-:Y:S01]  /*57e0*/  @!P4 STG.E.U8 desc[UR36][R6.64+0xb0], R11 ;  /* 0x0000b00b0600c986 */ /* 0x0003e2000c101124 */
[----:B------:R-:W-:Y:S05]  /*57f0*/  @P3 BRA `(.L_x_222) ;  /* 0x00000000000c3947 */ /* 0x000fea0003800000 */
[----:B------:R-:W1:Y:S02]  /*5800*/  LDG.E.U8 R164, desc[UR36][R8.64+0xb1] ;  /* 0x0000b12408a47981 */ /* 0x000e64000c1e1100 */
[----:B-1----:R-:W-:-:S05]  /*5810*/  PRMT R11, R164, 0x8880, RZ ;  /* 0x00008880a40b7816 */ /* 0x002fca00000000ff */
[----:B------:R-:W-:-:S07]  /*5820*/  IMAD R10, R11, R152, RZ ;  /* 0x000000980b0a7224 */ /* 0x000fce00078e02ff */
.L_x_222:
[----:B------:R-:W-:Y:S05]  /*5830*/  BSYNC B1 ;  /* 0x0000000000017941 */ /* 0x000fea0003800000 */
.L_x_221:
[----:B------:R-:W-:Y:S01]  /*5840*/  @!P3 IMAD R115, R115, R153, R10 ;  /* 0x000000997373b224 */ /* 0x000fe200078e020a */
[----:B------:R-:W-:Y:S04]  /*5850*/  BSSY B1, `(.L_x_223) ;  /* 0x0000006000017945 */ /* 0x000fe80003800000 */
[----:B------:R0:W-:Y:S01]  /*5860*/  @!P3 STG.E.U8 desc[UR36][R6.64+0xb1], R115 ;  /* 0x0000b1730600b986 */ /* 0x0001e2000c101124 */
[----:B------:R-:W-:Y:S05]  /*5870*/  @P5 BRA `(.L_x_224) ;  /* 0x00000000000c5947 */ /* 0x000fea0003800000 */
[----:B------:R-:W1:Y:S02]  /*5880*/  LDG.E.U8 R164, desc[UR36][R2.64+0xb8] ;  /* 0x0000b82402a47981 */ /* 0x000e64000c1e1100 */
[----:B-1----:R-:W-:-:S05]  /*5890*/  PRMT R11, R164, 0x8880, RZ ;  /* 0x00008880a40b7816 */ /* 0x002fca00000000ff */
[----:B------:R-:W-:-:S07]  /*58a0*/  IMAD R10, R11, R152, RZ ;  /* 0x000000980b0a7224 */ /* 0x000fce00078e02ff */
.L_x_224:
[----:B------:R-:W-:Y:S05]  /*58b0*/  BSYNC B1 ;  /* 0x0000000000017941 */ /* 0x000fea0003800000 */
.L_x_223:
[----:B-1----:R-:W-:Y:S01]  /*58c0*/  @!P5 IMAD R11, R116, R153, R10 ;  /* 0x00000099740bd224 */ /* 0x002fe200078e020a */
[----:B------:R-:W-:Y:S04]  /*58d0*/  BSSY B1, `(.L_x_225) ;  /* 0x0000006000017945 */ /* 0x000fe80003800000 */
[----:B------:R1:W-:Y:S01]  /*58e0*/  @!P5 STG.E.U8 desc[UR36][R4.64+0xb8], R11 ;  /* 0x0000b80b0400d986 */ /* 0x0003e2000c101124 */
[----:B------:R-:W-:Y:S05]  /*58f0*/  @P2 BRA `(.L_x_226) ;  /* 0x00000000000c2947 */ /* 0x000fea0003800000 */
[----:B------:R-:W1:Y:S02]  /*5900*/  LDG.E.U8 R164, desc[UR36][R2.64+0xb9] ;  /* 0x0000b92402a47981 */ /* 0x000e64000c1e1100 */
[----:B-1----:R-:W-:-:S05]  /*5910*/  PRMT R11, R164, 0x8880, RZ ;  /* 0x00008880a40b7816 */ /* 0x002fca00000000ff */
[----:B------:R-:W-:-:S07]  /*5920*/  IMAD R10, R11, R152, RZ ;  /* 0x000000980b0a7224 */ /* 0x000fce00078e02ff */
.L_x_226:
[----:B------:R-:W-:Y:S05]  /*5930*/  BSYNC B1 ;  /* 0x0000000000017941 */ /* 0x000fea0003800000 */
.L_x_225:
        /* <DEDUP_REMOVED lines=11> */
.L_x_228:
[----:B------:R-:W-:Y:S05]  /*59f0*/  BSYNC B1 ;  /* 0x0000000000017941 */ /* 0x000fea0003800000 */
.L_x_227:
[----:B-1----:R-:W-:Y:S01]  /*5a00*/  @!P4 IMAD R11, R118, R153, R10 ;  /* 0x00000099760bc224 */ /* 0x002fe200078e020a */
[----:B------:R-:W-:Y:S04]  /*5a10*/  BSSY B1, `(.L_x_229) ;  /* 0x0000006000017945 */ /* 0x000fe80003800000 */
[----:B------:R1:W-:Y:S01]  /*5a20*/  @!P4 STG.E.U8 desc[UR36][R6.64+0xb8], R11 ;  /* 0x0000b80b0600c986 */ /* 0x0003e2000c101124 */
[----:B------:R-:W-:Y:S05]  /*5a30*/  @P3 BRA `(.L_x_230) ;  /* 0x00000000000c3947 */ /* 0x000fea0003800000 */
[----:B------:R-:W1:Y:S02]  /*5a40*/  LDG.E.U8 R164, desc[UR36][R8.64+0xb9] ;  /* 0x0000b92408a47981 */ /* 0x000e64000c1e1100 */
[----:B-1----:R-:W-:-:S05]  /*5a50*/  PRMT R11, R164, 0x8880, RZ ;  /* 0x00008880a40b7816 */ /* 0x002fca00000000ff */
[----:B------:R-:W-:-:S07]  /*5a60*/  IMAD R10, R11, R152, RZ ;  /* 0x000000980b0a7224 */ /* 0x000fce00078e02ff */
.L_x_230:
[----:B------:R-:W-:Y:S05]  /*5a70*/  BSYNC B1 ;  /* 0x0000000000017941 */ /* 0x000fea0003800000 */
.L_x_229:
[----:B------:R-:W-:Y:S01]  /*5a80*/  @!P3 IMAD R119, R119, R153, R10 ;  /* 0x000000997777b224 */ /* 0x000fe200078e020a */
[----:B------:R-:W-:Y:S04]  /*5a90*/  BSSY B1, `(.L_x_231) ;  /* 0x0000006000017945 */ /* 0x000fe80003800000 */
[----:B------:R0:W-:Y:S01]  /*5aa0*/  @!P3 STG.E.U8 desc[UR36][R6.64+0xb9], R119 ;  /* 0x0000b9770600b986 */ /* 0x0001e2000c101124 */
[----:B------:R-:W-:Y:S05]  /*5ab0*/  @P5 BRA `(.L_x_232) ;  /* 0x00000000000c5947 */ /* 0x000fea0003800000 */
[----:B------:R-:W1:Y:S02]  /*5ac0*/  LDG.E.U8 R164, desc[UR36][R2.64+0xc0] ;  /* 0x0000c02402a47981 */ /* 0x000e64000c1e1100 */
[----:B-1----:R-:W-:-:S05]  /*5ad0*/  PRMT R11, R164, 0x8880, RZ ;  /* 0x00008880a40b7816 */ /* 0x002fca00000000ff */
[----:B------:R-:W-:-:S07]  /*5ae0*/  IMAD R10, R11, R152, RZ ;  /* 0x000000980b0a7224 */ /* 0x000fce00078e02ff */
.L_x_232:
[----:B------:R-:W-:Y:S05]  /*5af0*/  BSYNC B1 ;  /* 0x0000000000017941 */ /* 0x000fea0003800000 */
.L_x_231:
[----:B-1----:R-:W-:Y:S01]  /*5b00*/  @!P5 IMAD R11, R120, R153, R10 ;  /* 0x00000099780bd224 */ /* 0x002fe200078e020a */
[----:B------:R-:W-:Y:S04]  /*5b10*/  BSSY B1, `(.L_x_233) ;  /* 0x0000006000017945 */ /* 0x000fe80003800000 */
[----:B------:R1:W-:Y:S01]  /*5b20*/  @!P5 STG.E.U8 desc[UR36][R4.64+0xc0], R11 ;  /* 0x0000c00b0400d986 */ /* 0x0003e2000c101124 */
[----:B------:R-:W-:Y:S05]  /*5b30*/  @P2 BRA `(.L_x_234) ;  /* 0x00000000000c2947 */ /* 0x000fea0003800000 */
[----:B------:R-:W1:Y:S02]  /*5b40*/  LDG.E.U8 R164, desc[UR36][R2.64+0xc1] ;  /* 0x0000c12402a47981 */ /* 0x000e64000c1e1100 */
[----:B-1----:R-:W-:-:S05]  /*5b50*/  PRMT R11, R164, 0x8880, RZ ;  /* 0x00008880a40b7816 */ /* 0x002fca00000000ff */
[----:B------:R-:W-:-:S07]  /*5b60*/  IMAD R10, R11, R152, RZ ;  /* 0x000000980b0a7224 */ /* 0x000fce00078e02ff */
.L_x_234:
[----:B------:R-:W-:Y:S05]  /*5b70*/  BSYNC B1 ;  /* 0x0000000000017941 */ /* 0x000fea0003800000 */
.L_x_233:
        /* <DEDUP_REMOVED lines=11> */
.L_x_236:
[----:B------:R-:W-:Y:S05]  /*5c30*/  BSYNC B1 ;  /* 0x0000000000017941 */ /* 0x000fea0003800000 */
.L_x_235:
[----:B-1----:R-:W-:Y:S01]  /*5c40*/  @!P4 IMAD R11, R122, R153, R10 ;  /* 0x000000997a0bc224 */ /* 0x002fe200078e020a */
[----:B------:R-:W-:Y:S04]  /*5c50*/  BSSY B1, `(.L_x_237) ;  /* 0x0000006000017945 */ /* 0x000fe80003800000 */
[----:B------:R1:W-:Y:S01]  /*5c60*/  @!P4 STG.E.U8 desc[UR36][R6.64+0xc0], R11 ;  /* 0x0000c00b0600c986 */ /* 0x0003e2000c101124 */
[----:B------:R-:W-:Y:S05]  /*5c70*/  @P3 BRA `(.L_x_238) ;  /* 0x00000000000c3947 */ /* 0x000fea0003800000 */
[----:B------:R-:W1:Y:S02]  /*5c80*/  LDG.E.U8 R164, desc[UR36][R8.64+0xc1] ;  /* 0x0000c12408a47981 */ /* 0x000e64000c1e1100 */
[----:B-1----:R-:W-:-:S05]  /*5c90*/  PRMT R11, R164, 0x8880, RZ ;  /* 0x00008880a40b7816 */ /* 0x002fca00000000ff */
[----:B------:R-:W-:-:S07]  /*5ca0*/  IMAD R10, R11, R152, RZ ;  /* 0x000000980b0a7224 */ /* 0x000fce00078e02ff */
.L_x_238:
[----:B------:R-:W-:Y:S05]  /*5cb0*/  BSYNC B1 ;  /* 0x0000000000017941 */ /* 0x000fea0003800000 */
.L_x_237:
[----:B------:R-:W-:Y:S01]  /*5cc0*/  @!P3 IMAD R123, R123, R153, R10 ;  /* 0x000000997b7bb224 */ /* 0x000fe200078e020a */
[----:B------:R-:W-:Y:S04]  /*5cd0*/  BSSY B1, `(.L_x_239) ;  /* 0x0000006000017945 */ /* 0x000fe80003800000 */
[----:B------:R0:W-:Y:S01]  /*5ce0*/  @!P3 STG.E.U8 desc[UR36][R6.64+0xc1], R123 ;  /* 0x0000c17b0600b986 */ /* 0x0001e2000c101124 */
[----:B------:R-:W-:Y:S05]  /*5cf0*/  @P5 BRA `(.L_x_240) ;  /* 0x00000000000c5947 */ /* 0x000fea0003800000 */
[----:B------:R-:W1:Y:S02]  /*5d00*/  LDG.E.U8 R164, desc[UR36][R2.64+0xc8] ;  /* 0x0000c82402a47981 */ /* 0x000e64000c1e1100 */
[----:B-1----:R-:W-:-:S05]  /*5d10*/  PRMT R11, R164, 0x8880, RZ ;  /* 0x00008880a40b7816 */ /* 0x002fca00000000ff */
[----:B------:R-:W-:-:S07]  /*5d20*/  IMAD R10, R11, R152, RZ ;  /* 0x000000980b0a7224 */ /* 0x000fce00078e02ff */
.L_x_240:
[----:B------:R-:W-:Y:S05]  /*5d30*/  BSYNC B1 ;  /* 0x0000000000017941 */ /* 0x000fea0003800000 */
.L_x_239:
[----:B-1----:R-:W-:Y:S01]  /*5d40*/  @!P5 IMAD R11, R124, R153, R10 ;  /* 0x000000997c0bd224 */ /* 0x002fe200078e020a */
[----:B------:R-:W-:Y:S04]  /*5d50*/  BSSY B1, `(.L_x_241) ;  /* 0x0000006000017945 */ /* 0x000fe80003800000 */
[----:B------:R1:W-:Y:S01]  /*5d60*/  @!P5 STG.E.U8 desc[UR36][R4.64+0xc8], R11 ;  /* 0x0000c80b0400d986 */ /* 0x0003e2000c101124 */
[----:B------:R-:W-:Y:S05]  /*5d70*/  @P2 BRA `(.L_x_242) ;  /* 0x00000000000c2947 */ /* 0x000fea0003800000 */
[----:B------:R-:W1:Y:S02]  /*5d80*/  LDG.E.U8 R164, desc[UR36][R2.64+0xc9] ;  /* 0x0000c92402a47981 */ /* 0x000e64000c1e1100 */
[----:B-1----:R-:W-:-:S05]  /*5d90*/  PRMT R11, R164, 0x8880, RZ ;  /* 0x00008880a40b7816 */ /* 0x002fca00000000ff */
[----:B------:R-:W-:-:S07]  /*5da0*/  IMAD R10, R11, R152, RZ ;  /* 0x000000980b0a7224 */ /* 0x000fce00078e02ff */
.L_x_242:
[----:B------:R-:W-:Y:S05]  /*5db0*/  BSYNC B1 ;  /* 0x0000000000017941 */ /* 0x000fea0003800000 */
.L_x_241:
        /* <DEDUP_REMOVED lines=11> */
.L_x_244:
[----:B------:R-:W-:Y:S05]  /*5e70*/  BSYNC B1 ;  /* 0x0000000000017941 */ /* 0x000fea0003800000 */
.L_x_243:
[----:B-1----:R-:W-:Y:S01]  /*5e80*/  @!P4 IMAD R11, R126, R153, R10 ;  /* 0x000000997e0bc224 */ /* 0x002fe200078e020a */
[----:B------:R-:W-:Y:S04]  /*5e90*/  BSSY B1, `(.L_x_245) ;  /* 0x0000006000017945 */ /* 0x000fe80003800000 */
[----:B------:R1:W-:Y:S01]  /*5ea0*/  @!P4 STG.E.U8 desc[UR36][R6.64+0xc8], R11 ;  /* 0x0000c80b0600c986 */ /* 0x0003e2000c101124 */
[----:B------:R-:W-:Y:S05]  /*5eb0*/  @P3 BRA `(.L_x_246) ;  /* 0x00000000000c3947 */ /* 0x000fea0003800000 */
[----:B------:R-:W1:Y:S02]  /*5ec0*/  LDG.E.U8 R164, desc[UR36][R8.64+0xc9] ;  /* 0x0000c92408a47981 */ /* 0x000e64000c1e1100 */
[----:B-1----:R-:W-:-:S05]  /*5ed0*/  PRMT R11, R164, 0x8880, RZ ;  /* 0x00008880a40b7816 */ /* 0x002fca00000000ff */
[----:B------:R-:W-:-:S07]  /*5ee0*/  IMAD R10, R11, R152, RZ ;  /* 0x000000980b0a7224 */ /* 0x000fce00078e02ff */
.L_x_246:
[----:B------:R-:W-:Y:S05]  /*5ef0*/  BSYNC B1 ;  /* 0x0000000000017941 */ /* 0x000fea0003800000 */
.L_x_245:
[----:B------:R-:W-:Y:S01]  /*5f00*/  @!P3 IMAD R127, R127, R153, R10 ;  /* 0x000000997f7fb224 */ /* 0x000fe200078e020a */
[----:B------:R-:W-:Y:S04]  /*5f10*/  BSSY B1, `(.L_x_247) ;  /* 0x0000006000017945 */ /* 0x000fe80003800000 */
[----:B------:R0:W-:Y:S01]  /*5f20*/  @!P3 STG.E.U8 desc[UR36][R6.64+0xc9], R127 ;  /* 0x0000c97f0600b986 */ /* 0x0001e2000c101124 */
[----:B------:R-:W-:Y:S05]  /*5f30*/  @P5 BRA `(.L_x_248) ;  /* 0x00000000000c5947 */ /* 0x000fea0003800000 */
[----:B------:R-:W1:Y:S02]  /*5f40*/  LDG.E.U8 R164, desc[UR36][R2.64+0xd0] ;  /* 0x0000d02402a47981 */ /* 0x000e64000c1e1100 */
[----:B-1----:R-:W-:-:S05]  /*5f50*/  PRMT R11, R164, 0x8880, RZ ;  /* 0x00008880a40b7816 */ /* 0x002fca00000000ff */
[----:B------:R-:W-:-:S07]  /*5f60*/  IMAD R10, R11, R152, RZ ;  /* 0x000000980b0a7224 */ /* 0x000fce00078e02ff */
.L_x_248:
[----:B------:R-:W-:Y:S05]  /*5f70*/  BSYNC B1 ;  /* 0x0000000000017941 */ /* 0x000fea0003800000 */
.L_x_247:
[----:B-1----:R-:W-:Y:S01]  /*5f80*/  @!P5 IMAD R11, R128, R153, R10 ;  /* 0x00000099800bd224 */ /* 0x002fe200078e020a */
[----:B------:R-:W-:Y:S04]  /*5f90*/  BSSY B1, `(.L_x_249) ;  /* 0x0000006000017945 */ /* 0x000fe80003800000 */
[----:B------:R1:W-:Y:S01]  /*5fa0*/  @!P5 STG.E.U8 desc[UR36][R4.64+0xd0], R11 ;  /* 0x0000d00b0400d986 */ /* 0x0003e2000c101124 */
[----:B------:R-:W-:Y:S05]  /*5fb0*/  @P2 BRA `(.L_x_250) ;  /* 0x00000000000c2947 */ /* 0x000fea0003800000 */
[----:B------:R-:W1:Y:S02]  /*5fc0*/  LDG.E.U8 R164, desc[UR36][R2.64+0xd1] ;  /* 0x0000d12402a47981 */ /* 0x000e64000c1e1100 */
[----:B-1----:R-:W-:-:S05]  /*5fd0*/  PRMT R11, R164, 0x8880, RZ ;  /* 0x00008880a40b7816 */ /* 0x002fca00000000ff */
[----:B------:R-:W-:-:S07]  /*5fe0*/  IMAD R10, R11, R152, RZ ;  /* 0x000000980b0a7224 */ /* 0x000fce00078e02ff */
.L_x_250:
[----:B------:R-:W-:Y:S05]  /*5ff0*/  BSYNC B1 ;  /* 0x0000000000017941 */ /* 0x000fea0003800000 */
.L_x_249:
        /* <DEDUP_REMOVED lines=11> */
.L_x_252:
[----:B------:R-:W-:Y:S05]  /*60b0*/  BSYNC B1 ;  /* 0x0000000000017941 */ /* 0x000fea0003800000 */
.L_x_251:
[----:B-1----:R-:W-:Y:S01]  /*60c0*/  @!P4 IMAD R11, R130, R153, R10 ;  /* 0x00000099820bc224 */ /* 0x002fe200078e020a */
[----:B------:R-:W-:Y:S04]  /*60d0*/  BSSY B1, `(.L_x_253) ;  /* 0x0000006000017945 */ /* 0x000fe80003800000 */
[----:B------:R1:W-:Y:S01]  /*60e0*/  @!P4 STG.E.U8 desc[UR36][R6.64+0xd0], R11 ;  /* 0x0000d00b0600c986 */ /* 0x0003e2000c101124 */
[----:B------:R-:W-:Y:S05]  /*60f0*/  @P3 BRA `(.L_x_254) ;  /* 0x00000000000c3947 */ /* 0x000fea0003800000 */
[----:B------:R-:W1:Y:S02]  /*6100*/  LDG.E.U8 R164, desc[UR36][R8.64+0xd1] ;  /* 0x0000d12408a47981 */ /* 0x000e64000c1e1100 */
[----:B-1----:R-:W-:-:S05]  /*6110*/  PRMT R11, R164, 0x8880, RZ ;  /* 0x00008880a40b7816 */ /* 0x002fca00000000ff */
[----:B------:R-:W-:-:S07]  /*6120*/  IMAD R10, R11, R152, RZ ;  /* 0x000000980b0a7224 */ /* 0x000fce00078e02ff */
.L_x_254:
[----:B------:R-:W-:Y:S05]  /*6130*/  BSYNC B1 ;  /* 0x0000000000017941 */ /* 0x000fea0003800000 */
.L_x_253:
[----:B------:R-:W-:Y:S01]  /*6140*/  @!P3 IMAD R131, R131, R153, R10 ;  /* 0x000000998383b224 */ /* 0x000fe200078e020a */
[----:B------:R-:W-:Y:S04]  /*6150*/  BSSY B1, `(.L_x_255) ;  /* 0x0000006000017945 */ /* 0x000fe80003800000 */
[----:B------:R0:W-:Y:S01]  /*6160*/  @!P3 STG.E.U8 desc[UR36][R6.64+0xd1], R131 ;  /* 0x0000d1830600b986 */ /* 0x0001e2000c101124 */
[----:B------:R-:W-:Y:S05]  /*6170*/  @P5 BRA `(.L_x_256) ;  /* 0x00000000000c5947 */ /* 0x000fea0003800000 */
[----:B------:R-:W1:Y:S02]  /*6180*/  LDG.E.U8 R164, desc[UR36][R2.64+0xd8] ;  /* 0x0000d82402a47981 */ /* 0x000e64000c1e1100 */
[----:B-1----:R-:W-:-:S05]  /*6190*/  PRMT R11, R164, 0x8880, RZ ;  /* 0x00008880a40b7816 */ /* 0x002fca00000000ff */
[----:B------:R-:W-:-:S07]  /*61a0*/  IMAD R10, R11, R152, RZ ;  /* 0x000000980b0a7224 */ /* 0x000fce00078e02ff */
.L_x_256:
[----:B------:R-:W-:Y:S05]  /*61b0*/  BSYNC B1 ;  /* 0x0000000000017941 */ /* 0x000fea0003800000 */
.L_x_255:
[----:B-1----:R-:W-:Y:S01]  /*61c0*/  @!P5 IMAD R11, R132, R153, R10 ;  /* 0x00000099840bd224 */ /* 0x002fe200078e020a */
[----:B------:R-:W-:Y:S04]  /*61d0*/  BSSY B1, `(.L_x_257) ;  /* 0x0000006000017945 */ /* 0x000fe80003800000 */
[----:B------:R1:W-:Y:S01]  /*61e0*/  @!P5 STG.E.U8 desc[UR36][R4.64+0xd8], R11 ;  /* 0x0000d80b0400d986 */ /* 0x0003e2000c101124 */
[----:B------:R-:W-:Y:S05]  /*61f0*/  @P2 BRA `(.L_x_258) ;  /* 0x00000000000c2947 */ /* 0x000fea0003800000 */
[----:B------:R-:W1:Y:S02]  /*6200*/  LDG.E.U8 R164, desc[UR36][R2.64+0xd9] ;  /* 0x0000d92402a47981 */ /* 0x000e64000c1e1100 */
[----:B-1----:R-:W-:-:S05]  /*6210*/  PRMT R11, R164, 0x8880, RZ ;  /* 0x00008880a40b7816 */ /* 0x002fca00000000ff */
[----:B------:R-:W-:-:S07]  /*6220*/  IMAD R10, R11, R152, RZ ;  /* 0x000000980b0a7224 */ /* 0x000fce00078e02ff */
.L_x_258:
[----:B------:R-:W-:Y:S05]  /*6230*/  BSYNC B1 ;  /* 0x0000000000017941 */ /* 0x000fea0003800000 */
.L_x_257:
        /* <DEDUP_REMOVED lines=11> */
.L_x_260:
[----:B------:R-:W-:Y:S05]  /*62f0*/  BSYNC B1 ;  /* 0x0000000000017941 */ /* 0x000fea0003800000 */
.L_x_259:
[----:B-1----:R-:W-:Y:S01]  /*6300*/  @!P4 IMAD R11, R134, R153, R10 ;  /* 0x00000099860bc224 */ /* 0x002fe200078e020a */
[----:B------:R-:W-:Y:S04]  /*6310*/  BSSY B1, `(.L_x_261) ;  /* 0x0000006000017945 */ /* 0x000fe80003800000 */
[----:B------:R1:W-:Y:S01]  /*6320*/  @!P4 STG.E.U8 desc[UR36][R6.64+0xd8], R11 ;  /* 0x0000d80b0600c986 */ /* 0x0003e2000c101124 */
[----:B------:R-:W-:Y:S05]  /*6330*/  @P3 BRA `(.L_x_262) ;  /* 0x00000000000c3947 */ /* 0x000fea0003800000 */
[----:B------:R-:W1:Y:S02]  /*6340*/  LDG.E.U8 R164, desc[UR36][R8.64+0xd9] ;  /* 0x0000d92408a47981 */ /* 0x000e64000c1e1100 */
[----:B-1----:R-:W-:-:S05]  /*6350*/  PRMT R11, R164, 0x8880, RZ ;  /* 0x00008880a40b7816 */ /* 0x002fca00000000ff */
[----:B------:R-:W-:-:S07]  /*6360*/  IMAD R10, R11, R152, RZ ;  /* 0x000000980b0a7224 */ /* 0x000fce00078e02ff */
.L_x_262:
[----:B------:R-:W-:Y:S05]  /*6370*/  BSYNC B1 ;  /* 0x0000000000017941 */ /* 0x000fea0003800000 */
.L_x_261:
[----:B------:R-:W-:Y:S01]  /*6380*/  @!P3 IMAD R135, R135, R153, R10 ;  /* 0x000000998787b224 */ /* 0x000fe200078e020a */
[----:B------:R-:W-:Y:S04]  /*6390*/  BSSY B1, `(.L_x_263) ;  /* 0x0000006000017945 */ /* 0x000fe80003800000 */
[----:B------:R0:W-:Y:S01]  /*63a0*/  @!P3 STG.E.U8 desc[UR36][R6.64+0xd9], R135 ;  /* 0x0000d9870600b986 */ /* 0x0001e2000c101124 */
[----:B------:R-:W-:Y:S05]  /*63b0*/  @P5 BRA `(.L_x_264) ;  /* 0x00000000000c5947 */ /* 0x000fea0003800000 */
[----:B------:R-:W1:Y:S02]  /*63c0*/  LDG.E.U8 R164, desc[UR36][R2.64+0xe0] ;  /* 0x0000e02402a47981 */ /* 0x000e64000c1e1100 */
[----:B-1----:R-:W-:-:S05]  /*63d0*/  PRMT R11, R164, 0x8880, RZ ;  /* 0x00008880a40b7816 */ /* 0x002fca00000000ff */
[----:B------:R-:W-:-:S07]  /*63e0*/  IMAD R10, R11, R152, RZ ;  /* 0x000000980b0a7224 */ /* 0x000fce00078e02ff */
.L_x_264:
[----:B------:R-:W-:Y:S05]  /*63f0*/  BSYNC B1 ;  /* 0x0000000000017941 */ /* 0x000fea0003800000 */
.L_x_263:
[----:B-1----:R-:W-:Y:S01]  /*6400*/  @!P5 IMAD R11, R136, R153, R10 ;  /* 0x00000099880bd224 */ /* 0x002fe200078e020a */
[----:B------:R-:W-:Y:S04]  /*6410*/  BSSY B1, `(.L_x_265) ;  /* 0x0000006000017945 */ /* 0x000fe80003800000 */
[----:B------:R1:W-:Y:S01]  /*6420*/  @!P5 STG.E.U8 desc[UR36][R4.64+0xe0], R11 ;  /* 0x0000e00b0400d986 */ /* 0x0003e2000c101124 */
[----:B------:R-:W-:Y:S05]  /*6430*/  @P2 BRA `(.L_x_266) ;  /* 0x00000000000c2947 */ /* 0x000fea0003800000 */
[----:B------:R-:W1:Y:S02]  /*6440*/  LDG.E.U8 R164, desc[UR36][R2.64+0xe1] ;  /* 0x0000e12402a47981 */ /* 0x000e64000c1e1100 */
[----:B-1----:R-:W-:-:S05]  /*6450*/  PRMT R11, R164, 0x8880, RZ ;  /* 0x00008880a40b7816 */ /* 0x002fca00000000ff */
[----:B------:R-:W-:-:S07]  /*6460*/  IMAD R10, R11, R152, RZ ;  /* 0x000000980b0a7224 */ /* 0x000fce00078e02ff */
.L_x_266:
[----:B------:R-:W-:Y:S05]  /*6470*/  BSYNC B1 ;  /* 0x0000000000017941 */ /* 0x000fea0003800000 */
.L_x_265:
        /* <DEDUP_REMOVED lines=11> */
.L_x_268:
[----:B------:R-:W-:Y:S05]  /*6530*/  BSYNC B1 ;  /* 0x0000000000017941 */ /* 0x000fea0003800000 */
.L_x_267:
[----:B-1----:R-:W-:Y:S01]  /*6540*/  @!P4 IMAD R11, R138, R153, R10 ;  /* 0x000000998a0bc224 */ /* 0x002fe200078e020a */
[----:B------:R-:W-:Y:S04]  /*6550*/  BSSY B1, `(.L_x_269) ;  /* 0x0000006000017945 */ /* 0x000fe80003800000 */
[----:B------:R1:W-:Y:S01]  /*6560*/  @!P4 STG.E.U8 desc[UR36][R6.64+0xe0], R11 ;  /* 0x0000e00b0600c986 */ /* 0x0003e2000c101124 */
[----:B------:R-:W-:Y:S05]  /*6570*/  @P3 BRA `(.L_x_270) ;  /* 0x00000000000c3947 */ /* 0x000fea0003800000 */
[----:B------:R-:W1:Y:S02]  /*6580*/  LDG.E.U8 R164, desc[UR36][R8.64+0xe1] ;  /* 0x0000e12408a47981 */ /* 0x000e64000c1e1100 */
[----:B-1----:R-:W-:-:S05]  /*6590*/  PRMT R11, R164, 0x8880, RZ ;  /* 0x00008880a40b7816 */ /* 0x002fca00000000ff */
[----:B------:R-:W-:-:S07]  /*65a0*/  IMAD R10, R11, R152, RZ ;  /* 0x000000980b0a7224 */ /* 0x000fce00078e02ff */
.L_x_270:
[----:B------:R-:W-:Y:S05]  /*65b0*/  BSYNC B1 ;  /* 0x0000000000017941 */ /* 0x000fea0003800000 */
.L_x_269:
[----:B------:R-:W-:Y:S01]  /*65c0*/  @!P3 IMAD R139, R139, R153, R10 ;  /* 0x000000998b8bb224 */ /* 0x000fe200078e020a */
[----:B------:R-:W-:Y:S04]  /*65d0*/  BSSY B1, `(.L_x_271) ;  /* 0x0000006000017945 */ /* 0x000fe80003800000 */
[----:B------:R0:W-:Y:S01]  /*65e0*/  @!P3 STG.E.U8 desc[UR36][R6.64+0xe1], R139 ;  /* 0x0000e18b0600b986 */ /* 0x0001e2000c101124 */
[----:B------:R-:W-:Y:S05]  /*65f0*/  @P5 BRA `(.L_x_272) ;  /* 0x00000000000c5947 */ /* 0x000fea0003800000 */
[----:B------:R-:W1:Y:S02]  /*6600*/  LDG.E.U8 R164, desc[UR36][R2.64+0xe8] ;  /* 0x0000e82402a47981 */ /* 0x000e64000c1e1100 */
[----:B-1----:R-:W-:-:S05]  /*6610*/  PRMT R11, R164, 0x8880, RZ ;  /* 0x00008880a40b7816 */ /* 0x002fca00000000ff */
[----:B------:R-:W-:-:S07]  /*6620*/  IMAD R10, R11, R152, RZ ;  /* 0x000000980b0a7224 */ /* 0x000fce00078e02ff */
.L_x_272:
[----:B------:R-:W-:Y:S05]  /*6630*/  BSYNC B1 ;  /* 0x0000000000017941 */ /* 0x000fea0003800000 */
.L_x_271:
[----:B-1----:R-:W-:Y:S01]  /*6640*/  @!P5 IMAD R11, R140, R153, R10 ;  /* 0x000000998c0bd224 */ /* 0x002fe200078e020a */
[----:B------:R-:W-:Y:S04]  /*6650*/  BSSY B1, `(.L_x_273) ;  /* 0x0000006000017945 */ /* 0x000fe80003800000 */
[----:B------:R1:W-:Y:S01]  /*6660*/  @!P5 STG.E.U8 desc[UR36][R4.64+0xe8], R11 ;  /* 0x0000e80b0400d986 */ /* 0x0003e2000c101124 */
[----:B------:R-:W-:Y:S05]  /*6670*/  @P2 BRA `(.L_x_274) ;  /* 0x00000000000c2947 */ /* 0x000fea0003800000 */
[----:B------:R-:W1:Y:S02]  /*6680*/  LDG.E.U8 R164, desc[UR36][R2.64+0xe9] ;  /* 0x0000e92402a47981 */ /* 0x000e64000c1e1100 */
[----:B-1----:R-:W-:-:S05]  /*6690*/  PRMT R11, R164, 0x8880, RZ ;  /* 0x00008880a40b7816 */ /* 0x002fca00000000ff */
[----:B------:R-:W-:-:S07]  /*66a0*/  IMAD R10, R11, R152, RZ ;  /* 0x000000980b0a7224 */ /* 0x000fce00078e02ff */
.L_x_274:
[----:B------:R-:W-:Y:S05]  /*66b0*/  BSYNC B1 ;  /* 0x0000000000017941 */ /* 0x000fea0003800000 */
.L_x_273:
        /* <DEDUP_REMOVED lines=11> */
.L_x_276:
[----:B------:R-:W-:Y:S05]  /*6770*/  BSYNC B1 ;  /* 0x0000000000017941 */ /* 0x000fea0003800000 */
.L_x_275:
[----:B-1----:R-:W-:Y:S01]  /*6780*/  @!P4 IMAD R11, R142, R153, R10 ;  /* 0x000000998e0bc224 */ /* 0x002fe200078e020a */
[----:B------:R-:W-:Y:S04]  /*6790*/  BSSY B1, `(.L_x_277) ;  /* 0x0000006000017945 */ /* 0x000fe80003800000 */
[----:B------:R1:W-:Y:S01]  /*67a0*/  @!P4 STG.E.U8 desc[UR36][R6.64+0xe8], R11 ;  /* 0x0000e80b0600c986 */ /* 0x0003e2000c101124 */
[----:B------:R-:W-:Y:S05]  /*67b0*/  @P3 BRA `(.L_x_278) ;  /* 0x00000000000c3947 */ /* 0x000fea0003800000 */
[----:B------:R-:W1:Y:S02]  /*67c0*/  LDG.E.U8 R164, desc[UR36][R8.64+0xe9] ;  /* 0x0000e92408a47981 */ /* 0x000e64000c1e1100 */
[----:B-1----:R-:W-:-:S05]  /*67d0*/  PRMT R11, R164, 0x8880, RZ ;  /* 0x00008880a40b7816 */ /* 0x002fca00000000ff */
[----:B------:R-:W-:-:S07]  /*67e0*/  IMAD R10, R11, R152, RZ ;  /* 0x000000980b0a7224 */ /* 0x000fce00078e02ff */
.L_x_278:
[----:B------:R-:W-:Y:S05]  /*67f0*/  BSYNC B1 ;  /* 0x0000000000017941 */ /* 0x000fea0003800000 */
.L_x_277:
[----:B------:R-:W-:Y:S01]  /*6800*/  @!P3 IMAD R143, R143, R153, R10 ;  /* 0x000000998f8fb224 */ /* 0x000fe200078e020a */
[----:B------:R-:W-:Y:S04]  /*6810*/  BSSY B1, `(.L_x_279) ;  /* 0x0000006000017945 */ /* 0x000fe80003800000 */
[----:B------:R0:W-:Y:S01]  /*6820*/  @!P3 STG.E.U8 desc[UR36][R6.64+0xe9], R143 ;  /* 0x0000e98f0600b986 */ /* 0x0001e2000c101124 */
[----:B------:R-:W-:Y:S05]  /*6830*/  @P5 BRA `(.L_x_280) ;  /* 0x00000000000c5947 */ /* 0x000fea0003800000 */
[----:B------:R-:W1:Y:S02]  /*6840*/  LDG.E.U8 R164, desc[UR36][R2.64+0xf0] ;  /* 0x0000f02402a47981 */ /* 0x000e64000c1e1100 */
[----:B-1----:R-:W-:-:S05]  /*6850*/  PRMT R11, R164, 0x8880, RZ ;  /* 0x00008880a40b7816 */ /* 0x002fca00000000ff */
[----:B------:R-:W-:-:S07]  /*6860*/  IMAD R10, R11, R152, RZ ;  /* 0x000000980b0a7224 */ /* 0x000fce00078e02ff */
.L_x_280:
[----:B------:R-:W-:Y:S05]  /*6870*/  BSYNC B1 ;  /* 0x0000000000017941 */ /* 0x000fea0003800000 */
.L_x_279:
[----:B-1----:R-:W-:Y:S01]  /*6880*/  @!P5 IMAD R11, R144, R153, R10 ;  /* 0x00000099900bd224 */ /* 0x002fe200078e020a */
[----:B------:R-:W-:Y:S04]  /*6890*/  BSSY B1, `(.L_x_281) ;  /* 0x0000006000017945 */ /* 0x000fe80003800000 */
[----:B------:R1:W-:Y:S01]  /*68a0*/  @!P5 STG.E.U8 desc[UR36][R4.64+0xf0], R11 ;  /* 0x0000f00b0400d986 */ /* 0x0003e2000c101124 */
[----:B------:R-:W-:Y:S05]  /*68b0*/  @P2 BRA `(.L_x_282) ;  /* 0x00000000000c2947 */ /* 0x000fea0003800000 */
[----:B------:R-:W1:Y:S02]  /*68c0*/  LDG.E.U8 R164, desc[UR36][R2.64+0xf1] ;  /* 0x0000f12402a47981 */ /* 0x000e64000c1e1100 */
[----:B-1----:R-:W-:-:S05]  /*68d0*/  PRMT R11, R164, 0x8880, RZ ;  /* 0x00008880a40b7816 */ /* 0x002fca00000000ff */
[----:B------:R-:W-:-:S07]  /*68e0*/  IMAD R10, R11, R152, RZ ;  /* 0x000000980b0a7224 */ /* 0x000fce00078e02ff */
.L_x_282:
[----:B------:R-:W-:Y:S05]  /*68f0*/  BSYNC B1 ;  /* 0x0000000000017941 */ /* 0x000fea0003800000 */
.L_x_281:
[C---:B------:R-:W-:Y:S01]  /*6900*/  ISETP.LT.OR P4, PT, R0.reuse, 0xf1, !P0 ;  /* 0x000000f10000780c */ /* 0x040fe20004781670 */
[----:B------:R-:W-:Y:S01]  /*6910*/  @!P2 IMAD R145, R145, R153, R10 ;  /* 0x000000999191a224 */ /* 0x000fe200078e020a */
[----:B------:R-:W-:Y:S01]  /*6920*/  BSSY B1, `(.L_x_283) ;  /* 0x000000a000017945 */ /* 0x000fe20003800000 */
[C---:B------:R-:W-:Y:S02]  /*6930*/  ISETP.LT.OR P3, PT, R0.reuse, 0xf2, !P0 ;  /* 0x000000f20000780c */ /* 0x040fe40004761670 */
        /* <DEDUP_REMOVED lines=8> */
.L_x_284:
[----:B------:R-:W-:Y:S05]  /*69c0*/  BSYNC B1 ;  /* 0x0000000000017941 */ /* 0x000fea0003800000 */
.L_x_283:
[----:B-1----:R-:W-:Y:S01]  /*69d0*/  @!P4 IMAD R11, R146, R153, R10 ;  /* 0x00000099920bc224 */ /* 0x002fe200078e020a */
[----:B------:R-:W-:Y:S04]  /*69e0*/  BSSY B1, `(.L_x_285) ;  /* 0x0000006000017945 */ /* 0x000fe80003800000 */
[----:B------:R1:W-:Y:S01]  /*69f0*/  @!P4 STG.E.U8 desc[UR36][R6.64+0xf0], R11 ;  /* 0x0000f00b0600c986 */ /* 0x0003e2000c101124 */
[----:B------:R-:W-:Y:S05]  /*6a00*/  @P3 BRA `(.L_x_286) ;  /* 0x00000000000c3947 */ /* 0x000fea0003800000 */
[----:B------:R-:W1:Y:S02]  /*6a10*/  LDG.E.U8 R164, desc[UR36][R8.64+0xf1] ;  /* 0x0000f12408a47981 */ /* 0x000e64000c1e1100 */
[----:B-1----:R-:W-:-:S05]  /*6a20*/  PRMT R11, R164, 0x8880, RZ ;  /* 0x00008880a40b7816 */ /* 0x002fca00000000ff */
[----:B------:R-:W-:-:S07]  /*6a30*/  IMAD R10, R11, R152, RZ ;  /* 0x000000980b0a7224 */ /* 0x000fce00078e02ff */
.L_x_286:
[----:B------:R-:W-:Y:S05]  /*6a40*/  BSYNC B1 ;  /* 0x0000000000017941 */ /* 0x000fea0003800000 */
.L_x_285:
[----:B------:R-:W-:Y:S01]  /*6a50*/  @!P3 IMAD R147, R147, R153, R10 ;  /* 0x000000999393b224 */ /* 0x000fe200078e020a */
[----:B------:R-:W-:Y:S04]  /*6a60*/  BSSY B1, `(.L_x_287) ;  /* 0x0000006000017945 */ /* 0x000fe80003800000 */
[----:B------:R0:W-:Y:S01]  /*6a70*/  @!P3 STG.E.U8 desc[UR36][R6.64+0xf1], R147 ;  /* 0x0000f1930600b986 */ /* 0x0001e2000c101124 */
[----:B------:R-:W-:Y:S05]  /*6a80*/  @P2 BRA `(.L_x_288) ;  /* 0x00000000000c2947 */ /* 0x000fea0003800000 */
[----:B------:R-:W1:Y:S02]  /*6a90*/  LDG.E.U8 R164, desc[UR36][R2.64+0xf8] ;  /* 0x0000f82402a47981 */ /* 0x000e64000c1e1100 */
[----:B-1----:R-:W-:-:S05]  /*6aa0*/  PRMT R11, R164, 0x8880, RZ ;  /* 0x00008880a40b7816 */ /* 0x002fca00000000ff */
[----:B------:R-:W-:-:S07]  /*6ab0*/  IMAD R10, R11, R152, RZ ;  /* 0x000000980b0a7224 */ /* 0x000fce00078e02ff */
.L_x_288:
[----:B------:R-:W-:Y:S05]  /*6ac0*/  BSYNC B1 ;  /* 0x0000000000017941 */ /* 0x000fea0003800000 */
.L_x_287:
[----:B-1----:R-:W-:Y:S01]  /*6ad0*/  @!P2 IMAD R11, R148, R153, R10 ;  /* 0x00000099940ba224 */ /* 0x002fe200078e020a */
[----:B------:R-:W-:Y:S04]  /*6ae0*/  BSSY B1, `(.L_x_289) ;  /* 0x0000006000017945 */ /* 0x000fe80003800000 */
[----:B------:R1:W-:Y:S01]  /*6af0*/  @!P2 STG.E.U8 desc[UR36][R4.64+0xf8], R11 ;  /* 0x0000f80b0400a986 */ /* 0x0003e2000c101124 */
[----:B------:R-:W-:Y:S05]  /*6b00*/  @P1 BRA `(.L_x_290) ;  /* 0x00000000000c1947 */ /* 0x000fea0003800000 */
[----:B------:R-:W1:Y:S02]  /*6b10*/  LDG.E.U8 R164, desc[UR36][R2.64+0xf9] ;  /* 0x0000f92402a47981 */ /* 0x000e64000c1e1100 */
[----:B-1----:R-:W-:-:S05]  /*6b20*/  PRMT R11, R164, 0x8880, RZ ;  /* 0x00008880a40b7816 */ /* 0x002fca00000000ff */
[----:B------:R-:W-:-:S07]  /*6b30*/  IMAD R10, R11, R152, RZ ;  /* 0x000000980b0a7224 */ /* 0x000fce00078e02ff */
.L_x_290:
[----:B------:R-:W-:Y:S05]  /*6b40*/  BSYNC B1 ;  /* 0x0000000000017941 */ /* 0x000fea0003800000 */
.L_x_289:
[----:B------:R-:W-:Y:S01]  /*6b50*/  @!P1 IMAD R149, R149, R153, R10 ;  /* 0x0000009995959224 */ /* 0x000fe200078e020a */
[----:B------:R-:W-:Y:S04]  /*6b60*/  BSSY B1, `(.L_x_291) ;  /* 0x0000006000017945 */ /* 0x000fe80003800000 */
[----:B------:R0:W-:Y:S01]  /*6b70*/  @!P1 STG.E.U8 desc[UR36][R4.64+0xf9], R149 ;  /* 0x0000f99504009986 */ /* 0x0001e2000c101124 */
[----:B------:R-:W-:Y:S05]  /*6b80*/  @P5 BRA `(.L_x_292) ;  /* 0x00000000000c5947 */ /* 0x000fea0003800000 */
[----:B------:R-:W0:Y:S02]  /*6b90*/  LDG.E.U8 R164, desc[UR36][R8.64+0xf8] ;  /* 0x0000f82408a47981 */ /* 0x000e24000c1e1100 */
[----:B0-----:R-:W-:-:S05]  /*6ba0*/  PRMT R3, R164, 0x8880, RZ ;  /* 0x00008880a4037816 */ /* 0x001fca00000000ff */
[----:B------:R-:W-:-:S07]  /*6bb0*/  IMAD R10, R3, R152, RZ ;  /* 0x00000098030a7224 */ /* 0x000fce00078e02ff */
.L_x_292:
[----:B------:R-:W-:Y:S05]  /*6bc0*/  BSYNC B1 ;  /* 0x0000000000017941 */ /* 0x000fea0003800000 */
.L_x_291:
[----:B0-----:R-:W-:Y:S01]  /*6bd0*/  @!P5 IMAD R3, R150, R153, R10 ;  /* 0x000000999603d224 */ /* 0x001fe200078e020a */
[----:B------:R-:W-:Y:S01]  /*6be0*/  ISETP.LT.OR P0, PT, R0, 0xfa, !P0 ;  /* 0x000000fa0000780c */ /* 0x000fe20004701670 */
[----:B------:R-:W-:Y:S03]  /*6bf0*/  BSSY B1, `(.L_x_293) ;  /* 0x0000006000017945 */ /* 0x000fe60003800000 */
[----:B------:R0:W-:Y:S09]  /*6c00*/  @!P5 STG.E.U8 desc[UR36][R6.64+0xf8], R3 ;  /* 0x0000f8030600d986 */ /* 0x0001f2000c101124 */
[----:B------:R-:W-:Y:S05]  /*6c10*/  @P0 BRA `(.L_x_294) ;  /* 0x00000000000c0947 */ /* 0x000fea0003800000 */
[----:B------:R-:W0:Y:S02]  /*6c20*/  LDG.E.U8 R164, desc[UR36][R8.64+0xf9] ;  /* 0x0000f92408a47981 */ /* 0x000e24000c1e1100 */
[----:B0-----:R-:W-:-:S05]  /*6c30*/  PRMT R3, R164, 0x8880, RZ ;  /* 0x00008880a4037816 */ /* 0x001fca00000000ff */
[----:B------:R-:W-:-:S07]  /*6c40*/  IMAD R10, R3, R152, RZ ;  /* 0x00000098030a7224 */ /* 0x000fce00078e02ff */
.L_x_294:
[----:B------:R-:W-:Y:S05]  /*6c50*/  BSYNC B1 ;  /* 0x0000000000017941 */ /* 0x000fea0003800000 */
.L_x_293:
[----:B------:R-:W-:Y:S01]  /*6c60*/  IMAD R151, R151, R153, R10 ;  /* 0x0000009997977224 */ /* 0x000fe200078e020a */
[----:B------:R-:W-:Y:S06]  /*6c70*/  @P0 BRA `(.L_x_295) ;  /* 0x0000001800100947 */ /* 0x000fec0003800000 */
[----:B------:R0:W-:Y:S01]  /*6c80*/  STG.E.U8 desc[UR36][R6.64+0xf9], R151 ;  /* 0x0000f99706007986 */ /* 0x0001e2000c101124 */
[----:B------:R-:W-:Y:S05]  /*6c90*/  BRA `(.L_x_295) ;  /* 0x0000001800087947 */ /* 0x000fea0003800000 */
.L_x_38:
[C---:B------:R-:W-:Y:S02]  /*6ca0*/  ISETP.GE.AND P1, PT, R22.reuse, 0x1, PT ;  /* 0x000000011600780c */ /* 0x040fe40003f26270 */
[----:B------:R-:W-:Y:S02]  /*6cb0*/  ISETP.GE.AND P0, PT, R22, 0x9, PT ;  /* 0x000000091600780c */ /* 0x000fe40003f06270 */
[C---:B------:R-:W-:Y:S02]  /*6cc0*/  ISETP.LT.OR P4, PT, R0.reuse, 0x1, !P1 ;  /* 0x000000010000780c */ /* 0x040fe40004f81670 */
[C---:B------:R-:W-:Y:S02]  /*6cd0*/  ISETP.LT.OR P3, PT, R0.reuse, 0x2, !P1 ;  /* 0x000000020000780c */ /* 0x040fe40004f61670 */
[C---:B------:R-:W-:Y:S02]  /*6ce0*/  ISETP.LT.OR P2, PT, R0.reuse, 0x1, !P0 ;  /* 0x000000010000780c */ /* 0x040fe40004741670 */
[----:B------:R-:W-:-:S07]  /*6cf0*/  ISETP.LT.OR P5, PT, R0, 0x2, !P0 ;  /* 0x000000020000780c */ /* 0x000fce00047a1670 */
[-C--:B------:R-:W-:Y:S02]  /*6d00*/  @!P4 IMAD R3, R24, R153.reuse, RZ ;  /* 0x000000991803c224 */ /* 0x080fe400078e02ff */
[-C--:B------:R-:W-:Y:S02]  /*6d10*/  @!P3 IMAD R25, R25, R153.reuse, RZ ;  /* 0x000000991919b224 */ /* 0x080fe400078e02ff */
[-C--:B------:R-:W-:Y:S01]  /*6d20*/  @!P2 IMAD R9, R26, R153.reuse, RZ ;  /* 0x000000991a09a224 */ /* 0x080fe200078e02ff */
[----:B------:R0:W-:Y:S01]  /*6d30*/  @!P4 STG.E.U8 desc[UR36][R4.64], R3 ;  /* 0x000000030400c986 */ /* 0x0001e2000c101124 */
[C---:B------:R-:W-:Y:S01]  /*6d40*/  ISETP.LT.OR P4, PT, R0.reuse, 0x9, !P1 ;  /* 0x000000090000780c */ /* 0x040fe20004f81670 */
[----:B------:R-:W-:Y:S02]  /*6d50*/  @!P5 IMAD R27, R27, R153, RZ ;  /* 0x000000991b1bd224 */ /* 0x000fe400078e02ff */
[----:B------:R-:W-:Y:S01]  /*6d60*/  @!P3 STG.E.U8 desc[UR36][R4.64+0x1], R25 ;  /* 0x000001190400b986 */ /* 0x000fe2000c101124 */
[----:B------:R-:W-:-:S03]  /*6d70*/  ISETP.LT.OR P3, PT, R0, 0xa, !P1 ;  /* 0x0000000a0000780c */ /* 0x000fc60004f61670 */
[----:B------:R1:W-:Y:S01]  /*6d80*/  @!P2 STG.E.U8 desc[UR36][R6.64], R9 ;  /* 0x000000090600a986 */ /* 0x0003e2000c101124 */
[----:B------:R-:W-:-:S03]  /*6d90*/  ISETP.LT.OR P2, PT, R0, 0x9, !P0 ;  /* 0x000000090000780c */ /* 0x000fc60004741670 */
[----:B------:R-:W-:Y:S01]  /*6da0*/  @!P5 STG.E.U8 desc[UR36][R6.64+0x1], R27 ;  /* 0x0000011b0600d986 */ /* 0x000fe2000c101124 */
[----:B------:R-:W-:Y:S01]  /*6db0*/  ISETP.LT.OR P5, PT, R0, 0xa, !P0 ;  /* 0x0000000a0000780c */ /* 0x000fe200047a1670 */
[----:B------:R-:W-:-:S04]  /*6dc0*/  @!P4 IMAD R11, R28, R153, RZ ;  /* 0x000000991c0bc224 */ /* 0x000fc800078e02ff */
[-C--:B------:R-:W-:Y:S01]  /*6dd0*/  @!P3 IMAD R29, R29, R153.reuse, RZ ;  /* 0x000000991d1db224 */ /* 0x080fe200078e02ff */
[----:B------:R-:W-:Y:S01]  /*6de0*/  @!P4 STG.E.U8 desc[UR36][R4.64+0x8], R11 ;  /* 0x0000080b0400c986 */ /* 0x000fe2000c101124 */
[----:B------:R-:W-:Y:S02]  /*6df0*/  ISETP.LT.OR P4, PT, R0, 0x11, !P1 ;  /* 0x000000110000780c */ /* 0x000fe40004f81670 */
[-C--:B0-----:R-:W-:Y:S01]  /*6e00*/  @!P2 IMAD R3, R30, R153.reuse, RZ ;  /* 0x000000991e03a224 */ /* 0x081fe200078e02ff */
[----:B------:R-:W-:Y:S01]  /*6e10*/  @!P3 STG.E.U8 desc[UR36][R4.64+0x9], R29 ;  /* 0x0000091d0400b986 */ /* 0x000fe2000c101124 */
[C---:B------:R-:W-:Y:S02]  /*6e20*/  ISETP.LT.OR P3, PT, R0.reuse, 0x12, !P1 ;  /* 0x000000120000780c */ /* 0x040fe40004f61670 */
[----:B------:R-:W-:Y:S01]  /*6e30*/  @!P5 IMAD R31, R31, R153, RZ ;  /* 0x000000991f1fd224 */ /* 0x000fe200078e02ff */
[----:B------:R0:W-:Y:S01]  /*6e40*/  @!P2 STG.E.U8 desc[UR36][R6.64+0x8], R3 ;  /* 0x000008030600a986 */ /* 0x0001e2000c101124 */
[----:B------:R-:W-:-:S03]  /*6e50*/  ISETP.LT.OR P2, PT, R0, 0x11, !P0 ;  /* 0x000000110000780c */ /* 0x000fc60004741670 */
[----:B------:R-:W-:Y:S01]  /*6e60*/  @!P5 STG.E.U8 desc[UR36][R6.64+0x9], R31 ;  /* 0x0000091f0600d986 */ /* 0x000fe2000c101124 */
[----:B------:R-:W-:Y:S01]  /*6e70*/  ISETP.LT.OR P5, PT, R0, 0x12, !P0 ;  /* 0x000000120000780c */ /* 0x000fe200047a1670 */
[----:B-1----:R-:W-:-:S04]  /*6e80*/  @!P4 IMAD R9, R32, R153, RZ ;  /* 0x000000992009c224 */ /* 0x002fc800078e02ff */
        /* <DEDUP_REMOVED lines=301> */
[----:B------:R1:W-:Y:S01]  /*8160*/  @!P4 STG.E.U8 desc[UR36][R4.64+0xd8], R11 ;  /* 0x0000d80b0400c986 */ /* 0x0003e2000c101124 */
        /* <DEDUP_REMOVED lines=13> */
[-C--:B-1----:R-:W-:Y:S01]  /*8240*/  @!P2 IMAD R11, R138, R153.reuse, RZ ;  /* 0x000000998a0ba224 */ /* 0x082fe200078e02ff */
[----:B------:R-:W-:Y:S01]  /*8250*/  @!P3 STG.E.U8 desc[UR36][R4.64+0xe1], R137 ;  /* 0x0000e1890400b986 */ /* 0x000fe2000c101124 */
[C---:B------:R-:W-:Y:S02]  /*8260*/  ISETP.LT.OR P3, PT, R0.reuse, 0xea, !P1 ;  /* 0x000000ea0000780c */ /* 0x040fe40004f61670 */
[----:B------:R-:W-:Y:S01]  /*8270*/  @!P5 IMAD R139, R139, R153, RZ ;  /* 0x000000998b8bd224 */ /* 0x000fe200078e02ff */
[----:B------:R1:W-:Y:S01]  /*8280*/  @!P2 STG.E.U8 desc[UR36][R6.64+0xe0], R11 ;  /* 0x0000e00b0600a986 */ /* 0x0003e2000c101124 */
[----:B------:R-:W-:-:S03]  /*8290*/  ISETP.LT.OR P2, PT, R0, 0xe9, !P0 ;  /* 0x000000e90000780c */ /* 0x000fc60004741670 */
[----:B------:R-:W-:Y:S01]  /*82a0*/  @!P5 STG.E.U8 desc[UR36][R6.64+0xe1], R139 ;  /* 0x0000e18b0600d986 */ /* 0x000fe2000c101124 */
[----:B------:R-:W-:Y:S01]  /*82b0*/  ISETP.LT.OR P5, PT, R0, 0xea, !P0 ;  /* 0x000000ea0000780c */ /* 0x000fe200047a1670 */
[----:B0-----:R-:W-:-:S04]  /*82c0*/  @!P4 IMAD R3, R140, R153, RZ ;  /* 0x000000998c03c224 */ /* 0x001fc800078e02ff */
[-C--:B------:R-:W-:Y:S01]  /*82d0*/  @!P3 IMAD R141, R141, R153.reuse, RZ ;  /* 0x000000998d8db224 */ /* 0x080fe200078e02ff */
[----:B------:R0:W-:Y:S01]  /*82e0*/  @!P4 STG.E.U8 desc[UR36][R4.64+0xe8], R3 ;  /* 0x0000e8030400c986 */ /* 0x0001e2000c101124 */
[----:B------:R-:W-:Y:S02]  /*82f0*/  ISETP.LT.OR P4, PT, R0, 0xf2, !P1 ;  /* 0x000000f20000780c */ /* 0x000fe40004f81670 */
[-C--:B--2---:R-:W-:Y:S01]  /*8300*/  @!P2 IMAD R9, R142, R153.reuse, RZ ;  /* 0x000000998e09a224 */ /* 0x084fe200078e02ff */
[----:B------:R-:W-:Y:S01]  /*8310*/  @!P3 STG.E.U8 desc[UR36][R4.64+0xe9], R141 ;  /* 0x0000e98d0400b986 */ /* 0x000fe2000c101124 */
[C---:B------:R-:W-:Y:S02]  /*8320*/  ISETP.LT.OR P3, PT, R0.reuse, 0xf1, !P1 ;  /* 0x000000f10000780c */ /* 0x040fe40004f61670 */
[----:B------:R-:W-:Y:S01]  /*8330*/  @!P5 IMAD R143, R143, R153, RZ ;  /* 0x000000998f8fd224 */ /* 0x000fe200078e02ff */
[----:B------:R-:W-:Y:S01]  /*8340*/  @!P2 STG.E.U8 desc[UR36][R6.64+0xe8], R9 ;  /* 0x0000e8090600a986 */ /* 0x000fe2000c101124 */
[----:B------:R-:W-:-:S03]  /*8350*/  ISETP.LT.OR P2, PT, R0, 0xf1, !P0 ;  /* 0x000000f10000780c */ /* 0x000fc60004741670 */
[----:B------:R-:W-:Y:S01]  /*8360*/  @!P5 STG.E.U8 desc[UR36][R6.64+0xe9], R143 ;  /* 0x0000e98f0600d986 */ /* 0x000fe2000c101124 */
[----:B------:R-:W-:Y:S01]  /*8370*/  ISETP.LT.OR P5, PT, R0, 0xf9, !P0 ;  /* 0x000000f90000780c */ /* 0x000fe200047a1670 */
[----:B------:R-:W-:-:S04]  /*8380*/  @!P4 IMAD R145, R145, R153, RZ ;  /* 0x000000999191c224 */ /* 0x000fc800078e02ff */
[-C--:B-1----:R-:W-:Y:S01]  /*8390*/  @!P3 IMAD R11, R144, R153.reuse, RZ ;  /* 0x00000099900bb224 */ /* 0x082fe200078e02ff */
[----:B------:R-:W-:Y:S01]  /*83a0*/  @!P4 STG.E.U8 desc[UR36][R4.64+0xf1], R145 ;  /* 0x0000f1910400c986 */ /* 0x000fe2000c101124 */
[C---:B------:R-:W-:Y:S02]  /*83b0*/  ISETP.LT.OR P4, PT, R0.reuse, 0xf2, !P0 ;  /* 0x000000f20000780c */ /* 0x040fe40004781670 */
[C---:B------:R-:W-:Y:S01]  /*83c0*/  ISETP.LT.OR P0, PT, R0.reuse, 0xfa, !P0 ;  /* 0x000000fa0000780c */ /* 0x040fe20004701670 */
[----:B------:R1:W-:Y:S01]  /*83d0*/  @!P3 STG.E.U8 desc[UR36][R4.64+0xf0], R11 ;  /* 0x0000f00b0400b986 */ /* 0x0003e2000c101124 */
[----:B------:R-:W-:Y:S01]  /*83e0*/  ISETP.LT.OR P3, PT, R0, 0xf9, !P1 ;  /* 0x000000f90000780c */ /* 0x000fe20004f61670 */
[----:B0-----:R-:W-:Y:S01]  /*83f0*/  @!P2 IMAD R3, R146, R153, RZ ;  /* 0x000000999203a224 */ /* 0x001fe200078e02ff */
[----:B------:R-:W-:-:S04]  /*8400*/  ISETP.LT.OR P1, PT, R0, 0xfa, !P1 ;  /* 0x000000fa0000780c */ /* 0x000fc80004f21670 */
[----:B------:R0:W-:Y:S03]  /*8410*/  @!P2 STG.E.U8 desc[UR36][R6.64+0xf0], R3 ;  /* 0x0000f0030600a986 */ /* 0x0001e6000c101124 */
[-C--:B------:R-:W-:Y:S02]  /*8420*/  @!P4 IMAD R147, R147, R153.reuse, RZ ;  /* 0x000000999393c224 */ /* 0x080fe400078e02ff */
[-C--:B-1----:R-:W-:Y:S02]  /*8430*/  @!P5 IMAD R11, R150, R153.reuse, RZ ;  /* 0x00000099960bd224 */ /* 0x082fe400078e02ff */
[-C--:B------:R-:W-:Y:S01]  /*8440*/  @!P3 IMAD R9, R148, R153.reuse, RZ ;  /* 0x000000999409b224 */ /* 0x080fe200078e02ff */
[----:B------:R0:W-:Y:S01]  /*8450*/  @!P4 STG.E.U8 desc[UR36][R6.64+0xf1], R147 ;  /* 0x0000f1930600c986 */ /* 0x0001e2000c101124 */
[-C--:B------:R-:W-:Y:S02]  /*8460*/  @!P1 IMAD R149, R149, R153.reuse, RZ ;  /* 0x0000009995959224 */ /* 0x080fe400078e02ff */
[----:B------:R-:W-:Y:S01]  /*8470*/  @!P0 IMAD R151, R151, R153, RZ ;  /* 0x0000009997978224 */ /* 0x000fe200078e02ff */
[----:B------:R0:W-:Y:S04]  /*8480*/  @!P3 STG.E.U8 desc[UR36][R4.64+0xf8], R9 ;  /* 0x0000f8090400b986 */ /* 0x0001e8000c101124 */
[----:B------:R0:W-:Y:S04]  /*8490*/  @!P1 STG.E.U8 desc[UR36][R4.64+0xf9], R149 ;  /* 0x0000f99504009986 */ /* 0x0001e8000c101124 */
[----:B------:R0:W-:Y:S04]  /*84a0*/  @!P5 STG.E.U8 desc[UR36][R6.64+0xf8], R11 ;  /* 0x0000f80b0600d986 */ /* 0x0001e8000c101124 */
[----:B------:R0:W-:Y:S02]  /*84b0*/  @!P0 STG.E.U8 desc[UR36][R6.64+0xf9], R151 ;  /* 0x0000f99706008986 */ /* 0x0001e4000c101124 */
.L_x_295:
[----:B------:R-:W-:Y:S05]  /*84c0*/  BSYNC B0 ;  /* 0x0000000000007941 */ /* 0x000fea0003800000 */
.L_x_37:
[----:B0-----:R-:W2:Y:S01]  /*84d0*/  LDL.64 R2, [R1] ;  /* 0x0000000001027983 */ /* 0x001ea20000100a00 */
[----:B------:R-:W-:Y:S01]  /*84e0*/  ULDC.64 UR4, c[0x0][0x650] ;  /* 0x0001940000047ab9 */ /* 0x000fe20000000a00 */
[----:B------:R0:W-:Y:S01]  /*84f0*/  SYNCS.ARRIVE.TRANS64.A1T0 RZ, [R162+UR45], RZ ;  /* 0x000000ffa2ff79a7 */ /* 0x0001e2000810002d */
[----:B------:R-:W-:Y:S01]  /*8500*/  PRMT R0, RZ, 0x7610, R0 ;  /* 0x00007610ff007816 */ /* 0x000fe20000000000 */
[----:B------:R-:W-:Y:S02]  /*8510*/  IMAD.MOV.U32 R19, RZ, RZ, -0x1 ;  /* 0xffffffffff137424 */ /* 0x000fe400078e00ff */
[----:B------:R-:W-:Y:S01]  /*8520*/  IMAD.MOV.U32 R22, RZ, RZ, -0x1 ;  /* 0xffffffffff167424 */ /* 0x000fe200078e00ff */
[----:B--2---:R-:W-:-:S04]  /*8530*/  LEA R18, P0, R2, R18, 0x1 ;  /* 0x0000001202127211 */ /* 0x004fc800078008ff */
[----:B------:R-:W-:Y:S01]  /*8540*/  LEA.HI.X R17, R2, R17, R23, 0x1, P0 ;  /* 0x0000001102117211 */ /* 0x000fe200000f0c17 */
[----:B------:R-:W-:Y:S01]  /*8550*/  IMAD.MOV.U32 R2, RZ, RZ, -0x1 ;  /* 0xffffffffff027424 */ /* 0x000fe200078e00ff */
[----:B------:R-:W-:-:S04]  /*8560*/  ISETP.GE.U32.AND P0, PT, R18, UR4, PT ;  /* 0x0000000412007c0c */ /* 0x000fc8000bf06070 */
[----:B------:R-:W-:-:S13]  /*8570*/  ISETP.GE.U32.AND.EX P0, PT, R17, UR5, PT, P0 ;  /* 0x0000000511007c0c */ /* 0x000fda000bf06100 */
[----:B0-----:R-:W-:Y:S05]  /*8580*/  @P0 BRA `(.L_x_296) ;  /* 0x0000000400700947 */ /* 0x001fea0003800000 */
[----:B------:R-:W0:Y:S01]  /*8590*/  S2R R10, SR_CTAID.X ;  /* 0x00000000000a7919 */ /* 0x000e220000002500 */
[----:B------:R-:W2:Y:S01]  /*85a0*/  LDC.64 R8, c[0x0][0x628] ;  /* 0x00018a00ff087b82 */ /* 0x000ea20000000a00 */
[----:B------:R-:W-:Y:S01]  /*85b0*/  ULDC UR4, c[0x0][0x150] ;  /* 0x0000540000047ab9 */ /* 0x000fe20000000800 */
[----:B---3--:R-:W-:Y:S01]  /*85c0*/  IMAD.MOV.U32 R6, RZ, RZ, R18 ;  /* 0x000000ffff067224 */ /* 0x008fe200078e0012 */
[----:B------:R-:W3:Y:S01]  /*85d0*/  S2R R20, SR_CTAID.Y ;  /* 0x0000000000147919 */ /* 0x000ee20000002600 */
[----:B------:R-:W-:-:S04]  /*85e0*/  IMAD.MOV.U32 R7, RZ, RZ, R17 ;  /* 0x000000ffff077224 */ /* 0x000fc800078e0011 */
[----:B------:R-:W1:Y:S08]  /*85f0*/  LDC R15, c[0x0][0x144] ;  /* 0x00005100ff0f7b82 */ /* 0x000e700000000800 */
[----:B------:R-:W1:Y:S08]  /*8600*/  LDC R0, c[0x0][0x630] ;  /* 0x00018c00ff007b82 */ /* 0x000e700000000800 */
[----:B------:R-:W1:Y:S01]  /*8610*/  LDC.64 R12, c[0x0][0x620] ;  /* 0x00018800ff0c7b82 */ /* 0x000e620000000a00 */
[----:B--2---:R-:W-:-:S04]  /*8620*/  ISETP.NE.U32.AND P0, PT, R8, RZ, PT ;  /* 0x000000ff0800720c */ /* 0x004fc80003f05070 */
[----:B------:R-:W-:Y:S02]  /*8630*/  ISETP.NE.AND.EX P0, PT, R9, RZ, PT, P0 ;  /* 0x000000ff0900720c */ /* 0x000fe40003f05300 */
[----:B0-----:R-:W-:-:S05]  /*8640*/  I2FP.F32.U32 R2, R10 ;  /* 0x0000000a00027245 */ /* 0x001fca0000201000 */
[----:B------:R-:W-:-:S04]  /*8650*/  FMUL R2, R2, UR4 ;  /* 0x0000000402027c20 */ /* 0x000fc80008400000 */
[----:B------:R0:W2:Y:S02]  /*8660*/  F2I.U32.TRUNC.NTZ R14, R2 ;  /* 0x00000002000e7305 */ /* 0x0000a4000020f000 */
[----:B---3--:R-:W-:Y:S05]  /*8670*/  @!P0 BRA `(.L_x_297) ;  /* 0x0000000000288947 */ /* 0x008fea0003800000 */
[----:B------:R-:W3:Y:S02]  /*8680*/  LDC R3, c[0x0][0x634] ;  /* 0x00018d00ff037b82 */ /* 0x000ee40000000800 */
[----:B---3--:R-:W-:-:S05]  /*8690*/  IADD3 R7, P0, R18, R3, RZ ;  /* 0x0000000312077210 */ /* 0x008fca0007f1e0ff */
[----:B-1----:R-:W-:-:S04]  /*86a0*/  IMAD.X R11, RZ, RZ, R17, P0 ;  /* 0x000000ffff0b7224 */ /* 0x002fc800000e0611 */
[----:B0-----:R-:W-:-:S04]  /*86b0*/  IMAD.WIDE.U32 R2, R11, R8, RZ ;  /* 0x000000080b027225 */ /* 0x001fc800078e00ff */
[----:B----4-:R-:W-:-:S04]  /*86c0*/  IMAD.WIDE.U32 R4, P0, R7, R9, R2 ;  /* 0x0000000907047225 */ /* 0x010fc80007800002 */
[----:B------:R-:W-:-:S04]  /*86d0*/  IMAD.WIDE.U32 R2, R7, R8, RZ ;  /* 0x0000000807027225 */ /* 0x000fc800078e00ff */
[----:B------:R-:W-:Y:S01]  /*86e0*/  IMAD.X R7, RZ, RZ, RZ, P0 ;  /* 0x000000ffff077224 */ /* 0x000fe200000e06ff */
[----:B------:R-:W-:Y:S01]  /*86f0*/  IADD3 RZ, P0, R3, R4, RZ ;  /* 0x0000000403ff7210 */ /* 0x000fe20007f1e0ff */
[----:B------:R-:W-:-:S04]  /*8700*/  IMAD.MOV.U32 R6, RZ, RZ, R5 ;  /* 0x000000ffff067224 */ /* 0x000fc800078e0005 */
[----:B------:R-:W-:-:S08]  /*8710*/  IMAD.WIDE.U32.X R6, R11, R9, R6, P0 ;  /* 0x000000090b067225 */ /* 0x000fd000000e0406 */
.L_x_297:
[----:B------:R-:W3:Y:S01]  /*8720*/  LDC.64 R26, c[0x0][0x640] ;  /* 0x00019000ff1a7b82 */ /* 0x000ee20000000a00 */
[-C--:B-1----:R-:W-:Y:S01]  /*8730*/  SHF.R.U64 R11, R6, R0.reuse, R7 ;  /* 0x00000000060b7219 */ /* 0x082fe20000001207 */
[----:B------:R-:W-:Y:S01]  /*8740*/  IMAD.MOV.U32 R19, RZ, RZ, R17 ;  /* 0x000000ffff137224 */ /* 0x000fe200078e0011 */
[----:B------:R-:W-:Y:S01]  /*8750*/  SHF.R.U32.HI R0, RZ, R0, R7 ;  /* 0x00000000ff007219 */ /* 0x000fe20000011607 */
[----:B--2---:R-:W-:Y:S01]  /*8760*/  IMAD.MOV R14, RZ, RZ, -R14 ;  /* 0x000000ffff0e7224 */ /* 0x004fe200078e0a0e */
[----:B----4-:R-:W-:Y:S01]  /*8770*/  IADD3 R5, P0, RZ, -R11, RZ ;  /* 0x8000000bff057210 */ /* 0x010fe20007f1e0ff */
[----:B------:R-:W-:Y:S01]  /*8780*/  ULDC UR4, c[0x0][0x154] ;  /* 0x0000550000047ab9 */ /* 0x000fe20000000800 */
[----:B------:R-:W-:Y:S01]  /*8790*/  IMAD.MOV.U32 R7, RZ, RZ, 0x1 ;  /* 0x00000001ff077424 */ /* 0x000fe200078e00ff */
[----:B------:R-:W1:Y:S01]  /*87a0*/  LDC R4, c[0x0][0x618] ;  /* 0x00018600ff047b82 */ /* 0x000e620000000800 */
[----:B------:R-:W-:Y:S02]  /*87b0*/  IMAD R22, R15, R14, R10 ;  /* 0x0000000e0f167224 */ /* 0x000fe400078e020a */
[----:B------:R-:W-:-:S04]  /*87c0*/  IMAD.X R3, RZ, RZ, ~R0, P0 ;  /* 0x000000ffff037224 */ /* 0x000fc800000e0e00 */
[-C--:B------:R-:W-:Y:S01]  /*87d0*/  IMAD R0, R3, R12.reuse, RZ ;  /* 0x0000000c03007224 */ /* 0x080fe200078e02ff */
[----:B------:R-:W2:Y:S01]  /*87e0*/  LDC R6, c[0x0][0x608] ;  /* 0x00018200ff067b82 */ /* 0x000ea20000000800 */
[----:B0-----:R-:W-:-:S04]  /*87f0*/  IMAD.WIDE.U32 R2, R5, R12, R18 ;  /* 0x0000000c05027225 */ /* 0x001fc800078e0012 */
[----:B------:R-:W-:Y:S01]  /*8800*/  IMAD R5, R5, R13, R0 ;  /* 0x0000000d05057224 */ /* 0x000fe200078e0200 */
[----:B------:R-:W-:Y:S02]  /*8810*/  I2FP.F32.U32 R0, R20 ;  /* 0x0000001400007245 */ /* 0x000fe40000201000 */
[----:B------:R-:W0:Y:S01]  /*8820*/  LDC R24, c[0x0][0x658] ;  /* 0x00019600ff187b82 */ /* 0x000e220000000800 */
[----:B------:R-:W-:Y:S01]  /*8830*/  IMAD.IADD R3, R3, 0x1, R5 ;  /* 0x0000000103037824 */ /* 0x000fe200078e0205 */
[----:B---3--:R-:W-:Y:S01]  /*8840*/  ISETP.NE.U32.AND P0, PT, R26, RZ, PT ;  /* 0x000000ff1a00720c */ /* 0x008fe20003f05070 */
[----:B------:R-:W-:Y:S01]  /*8850*/  FMUL R0, R0, UR4 ;  /* 0x0000000400007c20 */ /* 0x000fe20008400000 */
[----:B------:R-:W-:Y:S02]  /*8860*/  IMAD.MOV.U32 R5, RZ, RZ, -0x1 ;  /* 0xffffffffff057424 */ /* 0x000fe400078e00ff */
[----:B------:R-:W-:Y:S01]  /*8870*/  ISETP.NE.AND.EX P0, PT, R27, RZ, PT, P0 ;  /* 0x000000ff1b00720c */ /* 0x000fe20003f05300 */
[----:B------:R3:W4:Y:S01]  /*8880*/  F2I.U32.TRUNC.NTZ R12, R0 ;  /* 0x00000000000c7305 */ /* 0x000722000020f000 */
[----:B------:R-:W3:Y:S01]  /*8890*/  LDC R15, c[0x0][0x148] ;  /* 0x00005200ff0f7b82 */ /* 0x000ee20000000800 */
[----:B-1----:R-:W-:-:S02]  /*88a0*/  SHF.R.U64 R10, R2, R4, R3 ;  /* 0x00000004020a7219 */ /* 0x002fc40000001203 */
[----:B------:R-:W-:-:S05]  /*88b0*/  SHF.R.U32.HI R3, RZ, R4, R3 ;  /* 0x00000004ff037219 */ /* 0x000fca0000011603 */
[----:B------:R-:W1:Y:S01]  /*88c0*/  LDC R14, c[0x0][0x600] ;  /* 0x00018000ff0e7b82 */ /* 0x000e620000000800 */
[-CC-:B--2---:R-:W-:Y:S02]  /*88d0*/  SHF.R.U64 R8, R10, R6.reuse, R3.reuse ;  /* 0x000000060a087219 */ /* 0x184fe40000001203 */
[----:B------:R-:W-:-:S05]  /*88e0*/  SHF.R.U32.HI R3, RZ, R6, R3 ;  /* 0x00000006ff037219 */ /* 0x000fca0000011603 */
[----:B------:R-:W2:Y:S01]  /*88f0*/  LDC R21, c[0x0][0x648] ;  /* 0x00019200ff157b82 */ /* 0x000ea20000000800 */
[-CC-:B0-----:R-:W-:Y:S02]  /*8900*/  SHF.R.U64 R13, R8, R24.reuse, R3.reuse ;  /* 0x00000018080d7219 */ /* 0x181fe40000001203 */
[-C--:B------:R-:W-:Y:S02]  /*8910*/  SHF.L.U32 R5, R5, R24.reuse, RZ ;  /* 0x0000001805057219 */ /* 0x080fe400000006ff */
[-C--:B------:R-:W-:Y:S01]  /*8920*/  SHF.R.U32.HI R3, RZ, R24.reuse, R3 ;  /* 0x00000018ff037219 */ /* 0x080fe20000011603 */
[----:B------:R-:W-:Y:S01]  /*8930*/  IMAD.MOV.U32 R2, RZ, RZ, R13 ;  /* 0x000000ffff027224 */ /* 0x000fe200078e000d */
[----:B------:R-:W-:Y:S01]  /*8940*/  SHF.L.U32 R24, R7, R24, RZ ;  /* 0x0000001807187219 */ /* 0x000fe200000006ff */
[----:B------:R-:W0:Y:S01]  /*8950*/  LDC R25, c[0x0][0x638] ;  /* 0x00018e00ff197b82 */ /* 0x000e220000000800 */
[----:B------:R-:W-:-:S07]  /*8960*/  LOP3.LUT R19, RZ, R5, RZ, 0x33, !PT ;  /* 0x00000005ff137212 */ /* 0x000fce00078e33ff */
[----:B------:R-:W0:Y:S01]  /*8970*/  LDC R28, c[0x0][0x610] ;  /* 0x00018400ff1c7b82 */ /* 0x000e220000000800 */
[----:B----4-:R-:W-:Y:S05]  /*8980*/  @!P0 BRA `(.L_x_298) ;  /* 0x0000000000288947 */ /* 0x010fea0003800000 */
[----:B---3--:R-:W3:Y:S02]  /*8990*/  LDC R0, c[0x0][0x64c] ;  /* 0x00019300ff007b82 */ /* 0x008ee40000000800 */
[----:B---3--:R-:W-:-:S05]  /*89a0*/  IADD3 R7, P0, R13, R0, RZ ;  /* 0x000000000d077210 */ /* 0x008fca0007f1e0ff */
        /* <DEDUP_REMOVED lines=8> */
.L_x_298:
[----:B------:R-:W4:Y:S01]  /*8a30*/  LDC R4, c[0x0][0x65c] ;  /* 0x00019700ff047b82 */ /* 0x000f220000000800 */
[----:B--23--:R-:W-:Y:S01]  /*8a40*/  SHF.R.U64 R0, R2, R21, R3 ;  /* 0x0000001502007219 */ /* 0x00cfe20000001203 */
[----:B-1----:R-:W-:Y:S01]  /*8a50*/  VIADD R3, R14, 0xffffffff ;  /* 0xffffffff0e037836 */ /* 0x002fe20000000000 */
[----:B------:R-:W-:Y:S01]  /*8a60*/  LOP3.LUT R19, R8, R19, RZ, 0xc0, !PT ;  /* 0x0000001308137212 */ /* 0x000fe200078ec0ff */
[----:B------:R-:W-:Y:S02]  /*8a70*/  IMAD.MOV R12, RZ, RZ, -R12 ;  /* 0x000000ffff0c7224 */ /* 0x000fe400078e0a0c */
[----:B------:R-:W-:Y:S01]  /*8a80*/  IMAD.MOV R2, RZ, RZ, -R0 ;  /* 0x000000ffff027224 */ /* 0x000fe200078e0a00 */
[----:B------:R-:W-:Y:S01]  /*8a90*/  LOP3.LUT R3, R10, R3, RZ, 0xc0, !PT ;  /* 0x000000030a037212 */ /* 0x000fe200078ec0ff */
[----:B------:R-:W-:Y:S02]  /*8aa0*/  IMAD R19, R24, R0, R19 ;  /* 0x0000000018137224 */ /* 0x000fe400078e0213 */
[----:B0-----:R-:W-:-:S04]  /*8ab0*/  IMAD R0, R2, R25, R13 ;  /* 0x0000001902007224 */ /* 0x001fc800078e020d */
[----:B------:R-:W-:Y:S01]  /*8ac0*/  IMAD R2, R0, R14, R3 ;  /* 0x0000000e00027224 */ /* 0x000fe200078e0203 */
[----:B----4-:R-:W-:Y:S01]  /*8ad0*/  ISETP.NE.AND P0, PT, R4, 0x1, PT ;  /* 0x000000010400780c */ /* 0x010fe20003f05270 */
[----:B------:R-:W-:-:S05]  /*8ae0*/  IMAD.MOV.U32 R4, RZ, RZ, 0x1 ;  /* 0x00000001ff047424 */ /* 0x000fca00078e00ff */
[----:B------:R-:W-:-:S07]  /*8af0*/  PRMT R0, R4, 0x7610, R0 ;  /* 0x0000761004007816 */ /* 0x000fce0000000000 */
[----:B------:R-:W-:-:S04]  /*8b00*/  @P0 IMAD R22, R15, R12, R20 ;  /* 0x0000000c0f160224 */ /* 0x000fc800078e0214 */
[----:B------:R-:W-:-:S05]  /*8b10*/  IMAD R19, R19, R28, R22 ;  /* 0x0000001c13137224 */ /* 0x000fca00078e0216 */
[----:B------:R-:W-:Y:S02]  /*8b20*/  SEL R22, R2, R19, !P0 ;  /* 0x0000001302167207 */ /* 0x000fe40004000000 */
[----:B------:R-:W-:Y:S01]  /*8b30*/  SEL R19, R19, R2, !P0 ;  /* 0x0000000213137207 */ /* 0x000fe20004000000 */
[----:B------:R-:W-:-:S07]  /*8b40*/  IMAD.MOV.U32 R2, RZ, RZ, R11 ;  /* 0x000000ffff027224 */ /* 0x000fce00078e000b */
.L_x_296:
[----:B------:R-:W-:Y:S02]  /*8b50*/  LOP3.LUT P0, RZ, R0, 0xff, RZ, 0xc0, !PT ;  /* 0x000000ff00ff7812 */ /* 0x000fe4000780c0ff */
[----:B------:R-:W-:-:S11]  /*8b60*/  LOP3.LUT R165, R165, 0x1, RZ, 0x3c, !PT ;  /* 0x00000001a5a57812 */ /* 0x000fd600078e3cff */
[----:B------:R-:W-:Y:S05]  /*8b70*/  @P0 BRA `(.L_x_299) ;  /* 0xffffff8c000c0947 */ /* 0x000fea000383ffff */
[----:B------:R-:W-:Y:S05]  /*8b80*/  EXIT ;  /* 0x000000000000794d */ /* 0x000fea0003800000 */
.L_x_18:
[----:B------:R-:W-:-:S08]  /*8b90*/  ISETP.NE.AND P0, PT, R5, RZ, PT ;  /* 0x000000ff0500720c */ /* 0x000fd00003f05270 */
[----:B0-----:R-:W0:-:S00]  /*8ba0*/  USETMAXREG.DEALLOC.CTAPOOL 0x28 ;  /* 0x00000028000079c8 */ /* 0x001e0000080e0500 */
[----:B------:R-:W-:Y:S05]  /*8bb0*/  @P0 EXIT ;  /* 0x000000000000094d */ /* 0x000fea0003800000 */
[----:B0-----:R-:W-:Y:S01]  /*8bc0*/  LOP3.LUT P0, RZ, R8, 0xff, RZ, 0xc0, !PT ;  /* 0x000000ff08ff7812 */ /* 0x001fe2000780c0ff */
[----:B------:R-:W-:Y:S02]  /*8bd0*/  IMAD.MOV.U32 R0, RZ, RZ, 0x1 ;  /* 0x00000001ff007424 */ /* 0x000fe400078e00ff */
[----:B------:R-:W-:-:S10]  /*8be0*/  IMAD.MOV.U32 R8, RZ, RZ, RZ ;  /* 0x000000ffff087224 */ /* 0x000fd400078e00ff */
[----:B------:R-:W-:Y:S05]  /*8bf0*/  @!P0 BRA `(.L_x_300) ;  /* 0x0000000c00408947 */ /* 0x000fea0003800000 */
[----:B------:R-:W0:Y:S01]  /*8c00*/  S2R R10, SR_CgaCtaId ;  /* 0x00000000000a7919 */ /* 0x000e220000008800 */
[----:B------:R-:W-:Y:S01]  /*8c10*/  LOP3.LUT P0, RZ, R4, 0x1f, RZ, 0xc0, !PT ;  /* 0x0000001f04ff7812 */ /* 0x000fe2000780c0ff */
[----:B------:R-:W-:Y:S01]  /*8c20*/  ULDC UR5, c[0x0][0x658] ;  /* 0x0001960000057ab9 */ /* 0x000fe20000000800 */
[C---:B------:R-:W-:Y:S01]  /*8c30*/  ISETP.NE.AND P2, PT, R3.reuse, RZ, PT ;  /* 0x000000ff0300720c */ /* 0x040fe20003f45270 */
[----:B------:R-:W-:Y:S01]  /*8c40*/  UMOV UR6, 0xffffffff ;  /* 0xffffffff00067882 */ /* 0x000fe20000000000 */
[----:B------:R-:W-:Y:S01]  /*8c50*/  ISETP.NE.OR P0, PT, R3, RZ, !P0 ;  /* 0x000000ff0300720c */ /* 0x000fe20004705670 */
[----:B------:R-:W-:Y:S01]  /*8c60*/  BSSY B0, `(.L_x_300) ;  /* 0x00000c9000007945 */ /* 0x000fe20003800000 */
[----:B------:R-:W-:Y:S01]  /*8c70*/  USHF.L.U32 UR6, UR6, UR5, URZ ;  /* 0x0000000506067299 */ /* 0x000fe2000800063f */
[----:B------:R-:W-:Y:S01]  /*8c80*/  IMAD.MOV.U32 R9, RZ, RZ, 0x1 ;  /* 0x00000001ff097424 */ /* 0x000fe200078e00ff */
[----:B------:R-:W-:Y:S01]  /*8c90*/  LOP3.LUT R6, R16, 0x2, RZ, 0xfc, !PT ;  /* 0x0000000210067812 */ /* 0x000fe200078efcff */
[----:B------:R-:W-:Y:S01]  /*8ca0*/  IMAD.MOV.U32 R0, RZ, RZ, 0x1 ;  /* 0x00000001ff007424 */ /* 0x000fe200078e00ff */
[----:B------:R-:W-:Y:S01]  /*8cb0*/  ULDC UR4, c[0x0][0x600] ;  /* 0x0001800000047ab9 */ /* 0x000fe20000000800 */
[----:B------:R-:W-:Y:S01]  /*8cc0*/  IMAD.MOV.U32 R8, RZ, RZ, RZ ;  /* 0x000000ffff087224 */ /* 0x000fe200078e00ff */
[----:B------:R-:W-:Y:S01]  /*8cd0*/  UMOV UR7, 0x1 ;  /* 0x0000000100077882 */ /* 0x000fe20000000000 */
[----:B------:R-:W-:-:S02]  /*8ce0*/  UIADD3 UR19, UR40, 0x1, URZ ;  /* 0x0000000128137890 */ /* 0x000fc4000fffe03f */
[----:B------:R-:W-:Y:S02]  /*8cf0*/  UIADD3 UR15, UR4, -0x1, URZ ;  /* 0xffffffff040f7890 */ /* 0x000fe4000fffe03f */
[----:B------:R-:W-:Y:S02]  /*8d00*/  USHF.L.U32 UR17, UR7, UR5, URZ ;  /* 0x0000000507117299 */ /* 0x000fe4000800063f */
[----:B------:R-:W-:Y:S01]  /*8d10*/  ULOP3.LUT UR16, URZ, UR6, URZ, 0x33, !UPT ;  /* 0x000000063f107292 */ /* 0x000fe2000f8e333f */
[----:B------:R-:W-:Y:S01]  /*8d20*/  ULDC.64 UR20, c[0x0][0x198] ;  /* 0x0000660000147ab9 */ /* 0x000fe20000000a00 */
[C---:B0-----:R-:W-:Y:S02]  /*8d30*/  IMAD.SHL.U32 R3, R10.reuse, 0x1000, RZ ;  /* 0x000010000a037824 */ /* 0x041fe400078e00ff */
[----:B------:R-:W-:-:S03]  /*8d40*/  IMAD.SHL.U32 R10, R10, 0x40, RZ ;  /* 0x000000400a0a7824 */ /* 0x000fc600078e00ff */
[----:B------:R-:W-:Y:S02]  /*8d50*/  LOP3.LUT R3, R3, 0x3000, RZ, 0xc0, !PT ;  /* 0x0000300003037812 */ /* 0x000fe400078ec0ff */
[----:B------:R-:W-:-:S03]  /*8d60*/  LOP3.LUT R10, R10, 0xc0, RZ, 0xc0, !PT ;  /* 0x000000c00a0a7812 */ /* 0x000fc600078ec0ff */
[----:B------:R-:W-:-:S07]  /*8d70*/  VIADD R7, R3, 0xb180 ;  /* 0x0000b18003077836 */ /* 0x000fce0000000000 */
.L_x_312:
[----:B------:R-:W-:-:S03]  /*8d80*/  UMOV UR4, 0xffffffff ;  /* 0xffffffff00047882 */ /* 0x000fc60000000000 */
[----:B------:R-:W-:Y:S05]  /*8d90*/  BRA.DIV UR4, `(.L_x_301) ;  /* 0x0000001204e87947 */ /* 0x000fea000b800000 */
[----:B------:R-:W-:-:S13]  /*8da0*/  ELECT P6, URZ, PT ;  /* 0x00000000003f782f */ /* 0x000fda00038c0000 */
.L_x_332:
[----:B------:R-:W0:Y:S01]  /*8db0*/  LDC R3, c[0x0][0x28c] ;  /* 0x0000a300ff037b82 */ /* 0x000e220000000800 */
[----:B------:R-:W-:Y:S01]  /*8dc0*/  BSSY B1, `(.L_x_302) ;  /* 0x0000039000017945 */ /* 0x000fe20003800000 */
[----:B0-----:R-:W-:-:S13]  /*8dd0*/  ISETP.LT.OR P6, PT, R3, 0x1, !P6 ;  /* 0x000000010300780c */ /* 0x001fda00077c1670 */
[----:B------:R-:W-:Y:S05]  /*8de0*/  @P6 BRA `(.L_x_303) ;  /* 0x0000000000d86947 */ /* 0x000fea0003800000 */
[----:B------:R-:W-:Y:S02]  /*8df0*/  IMAD.SHL.U32 R19, R19, 0x40, RZ ;  /* 0x0000004013137824 */ /* 0x000fe400078e00ff */
[----:B------:R-:W-:Y:S02]  /*8e00*/  IMAD R22, R22, 0x100, R10 ;  /* 0x0000010016167824 */ /* 0x000fe400078e020a */
[----:B------:R-:W-:Y:S02]  /*8e10*/  IMAD.MOV.U32 R14, RZ, RZ, RZ ;  /* 0x000000ffff0e7224 */ /* 0x000fe400078e00ff */
[----:B------:R-:W-:Y:S02]  /*8e20*/  IMAD.U32 R15, RZ, RZ, UR19 ;  /* 0x00000013ff0f7e24 */ /* 0x000fe4000f8e00ff */
[----:B------:R-:W-:Y:S02]  /*8e30*/  IMAD.MOV.U32 R3, RZ, RZ, R0 ;  /* 0x000000ffff037224 */ /* 0x000fe400078e0000 */
[----:B------:R-:W-:-:S07]  /*8e40*/  IMAD.MOV.U32 R4, RZ, RZ, R8 ;  /* 0x000000ffff047224 */ /* 0x000fce00078e0008 */
.L_x_307:
[----:B------:R-:W0:Y:S01]  /*8e50*/  S2R R12, SR_CgaCtaId ;  /* 0x00000000000c7919 */ /* 0x000e220000008800 */
[----:B------:R-:W-:Y:S01]  /*8e60*/  MOV R5, 0x400 ;  /* 0x0000040000057802 */ /* 0x000fe20000000f00 */
[----:B------:R-:W1:Y:S03]  /*8e70*/  @!P2 LDC R11, c[0x0][0x500] ;  /* 0x00014000ff0bab82 */ /* 0x000e660000000800 */
[----:B0-----:R-:W-:Y:S02]  /*8e80*/  LEA R13, R12, R5, 0x18 ;  /* 0x000000050c0d7211 */ /* 0x001fe400078ec0ff */
[----:B------:R-:W-:-:S03]  /*8e90*/  SHF.L.U32 R5, R3, 0x1f, RZ ;  /* 0x0000001f03057819 */ /* 0x000fc600000006ff */
[----:B------:R-:W-:-:S04]  /*8ea0*/  IMAD R12, R4, 0x8, R13 ;  /* 0x00000008040c7824 */ /* 0x000fc800078e020d */
[----:B------:R-:W0:Y:S02]  /*8eb0*/  SYNCS.PHASECHK.TRANS64.TRYWAIT P1, [R12+URZ+0x58], R5 ;  /* 0x000058050c0075a7 */ /* 0x000e24000802017f */
[----:B01----:R-:W-:Y:S05]  /*8ec0*/  @!P1 BRA `(.L_x_304) ;  /* 0x0000001000bc9947 */ /* 0x003fea0003800000 */
.L_x_333:
[----:B0-----:R-:W-:Y:S01]  /*8ed0*/  PRMT R5, R6, 0x9910, RZ ;  /* 0x0000991006057816 */ /* 0x001fe200000000ff */
[----:B------:R0:W-:Y:S03]  /*8ee0*/  @!P2 SYNCS.ARRIVE.TRANS64 RZ, [R12+URZ], R11 ;  /* 0x0000000b0cffa9a7 */ /* 0x0001e6000800003f */
[----:B------:R-:W-:-:S13]  /*8ef0*/  ISETP.NE.AND P1, PT, R5, 0x2, PT ;  /* 0x000000020500780c */ /* 0x000fda0003f25270 */
[----:B0-----:R-:W-:Y:S05]  /*8f00*/  @P1 BRA `(.L_x_305) ;  /* 0x0000000000041947 */ /* 0x001fea0003800000 */
[----:B------:R-:W-:Y:S01]  /*8f10*/  BPT.TRAP 0x1 ;  /* 0x000000040000795c */ /* 0x000fe20000300000 */
.L_x_305:
[----:B------:R-:W-:Y:S05]  /*8f20*/  @P0 BRA `(.L_x_306) ;  /* 0x0000000000040947 */ /* 0x000fea0003800000 */
[----:B------:R-:W-:Y:S01]  /*8f30*/  BPT.TRAP 0x1 ;  /* 0x000000040000795c */ /* 0x000fe20000300000 */
.L_x_306:
[----:B------:R-:W-:Y:S01]  /*8f40*/  R2UR UR13, R13 ;  /* 0x000000000d0d72ca */ /* 0x000fe200000e0000 */
[----:B------:R-:W-:Y:S01]  /*8f50*/  IMAD R13, R4, 0x1000, R13 ;  /* 0x00001000040d7824 */ /* 0x000fe200078e020d */
[----:B------:R-:W-:Y:S01]  /*8f60*/  R2UR UR9, R12 ;  /* 0x000000000c0972ca */ /* 0x000fe200000e0000 */
[C---:B------:R-:W-:Y:S01]  /*8f70*/  IMAD R5, R4.reuse, 0x4000, R7 ;  /* 0x0000400004057824 */ /* 0x040fe200078e0207 */
[----:B------:R-:W-:Y:S01]  /*8f80*/  UIADD3 UR4, UP0, UR20, 0xf0, URZ ;  /* 0x000000f014047890 */ /* 0x000fe2000ff1e03f */
[----:B------:R-:W-:Y:S01]  /*8f90*/  VIADD R15, R15, 0xffffffff ;  /* 0xffffffff0f0f7836 */ /* 0x000fe20000000000 */
[----:B------:R-:W-:Y:S01]  /*8fa0*/  R2UR UR5, R13 ;  /* 0x000000000d0572ca */ /* 0x000fe200000e0000 */
[----:B------:R-:W-:Y:S01]  /*8fb0*/  UIADD3 UR22, UP1, UR20, 0x1f0, URZ ;  /* 0x000001f014167890 */ /* 0x000fe2000ff3e03f */
[----:B------:R-:W-:Y:S01]  /*8fc0*/  R2UR UR8, R5 ;  /* 0x00000000050872ca */ /* 0x000fe200000e0000 */
[----:B------:R-:W-:Y:S01]  /*8fd0*/  VIADD R4, R4, 0x1 ;  /* 0x0000000104047836 */ /* 0x000fe20000000000 */
[----:B------:R-:W-:Y:S01]  /*8fe0*/  R2UR UR11, R19 ;  /* 0x00000000130b72ca */ /* 0x000fe200000e0000 */
[----:B------:R-:W-:Y:S01]  /*8ff0*/  UIADD3.X UR23, URZ, UR21, URZ, UP1, !UPT ;  /* 0x000000153f177290 */ /* 0x000fe20008ffe43f */
[----:B------:R-:W-:Y:S01]  /*9000*/  R2UR UR10, R14 ;  /* 0x000000000e0a72ca */ /* 0x000fe200000e0000 */
[----:B------:R-:W-:Y:S01]  /*9010*/  UMOV UR6, 0x0 ;  /* 0x0000000000067882 */ /* 0x000fe20000000000 */
[----:B------:R-:W-:Y:S01]  /*9020*/  R2UR UR12, R2 ;  /* 0x00000000020c72ca */ /* 0x000fe200000e0000 */
[----:B------:R-:W-:Y:S01]  /*9030*/  UMOV UR7, 0x10000000 ;  /* 0x1000000000077882 */ /* 0x000fe20000000000 */
[----:B------:R-:W-:Y:S01]  /*9040*/  R2UR UR18, R22 ;  /* 0x00000000161272ca */ /* 0x000fe200000e0000 */
[----:B------:R-:W-:Y:S01]  /*9050*/  UMOV UR24, 0xf0000 ;  /* 0x000f000000187882 */ /* 0x000fe20000000000 */
[----:B------:R-:W-:Y:S01]  /*9060*/  ISETP.GT.AND P3, PT, R15, 0x1, PT ;  /* 0x000000010f00780c */ /* 0x000fe20003f64270 */
[----:B------:R-:W-:Y:S01]  /*9070*/  UIADD3 UR14, UR5, 0x180, URZ ;  /* 0x00000180050e7890 */ /* 0x000fe2000fffe03f */
[----:B------:R-:W-:Y:S01]  /*9080*/  ISETP.NE.AND P1, PT, R4, 0xb, PT ;  /* 0x0000000b0400780c */ /* 0x000fe20003f25270 */
[----:B------:R-:W-:Y:S01]  /*9090*/  UIADD3.X UR5, URZ, UR21, URZ, UP0, !UPT ;  /* 0x000000153f057290 */ /* 0x000fe200087fe43f */
[----:B------:R-:W-:Y:S01]  /*90a0*/  VIADD R14, R14, 0x40 ;  /* 0x000000400e0e7836 */ /* 0x000fe20000000000 */
[----:B------:R-:W-:Y:S01]  /*90b0*/  UIADD3 UR13, UR13, UR8, URZ ;  /* 0x000000080d0d7290 */ /* 0x000fe2000fffe03f */
[----:B------:R-:W-:-:S02]  /*90c0*/  SEL R12, RZ, 0x1, P1 ;  /* 0x00000001ff0c7807 */ /* 0x000fc40000800000 */
[----:B------:R-:W-:Y:S01]  /*90d0*/  UMOV UR8, UR14 ;  /* 0x0000000e00087c82 */ /* 0x000fe20008000000 */
[----:B------:R-:W-:Y:S02]  /*90e0*/  SEL R4, R4, RZ, P1 ;  /* 0x000000ff04047207 */ /* 0x000fe40000800000 */
[----:B------:R-:W-:Y:S01]  /*90f0*/  LOP3.LUT R3, R3, R12, RZ, 0x3c, !PT ;  /* 0x0000000c03037212 */ /* 0x000fe200078e3cff */
[----:B------:R0:W-:Y:S02]  /*9100*/  UTMALDG.3D [UR8], [UR4], desc[UR6] ;  /* 0x00000608040075b4 */ /* 0x0001e40008011000 */
[----:B0-----:R-:W-:Y:S01]  /*9110*/  UMOV UR11, UR18 ;  /* 0x00000012000b7c82 */ /* 0x001fe20008000000 */
[----:B------:R-:W-:Y:S02]  /*9120*/  UMOV UR8, UR13 ;  /* 0x0000000d00087c82 */ /* 0x000fe40008000000 */
[----:B------:R0:W-:Y:S02]  /*9130*/  UTMALDG.3D.MULTICAST [UR8], [UR22], UR24, desc[UR6] ;  /* 0x00000608160073b4 */ /* 0x0001e40008011818 */
[----:B0-----:R-:W-:Y:S05]  /*9140*/  @P3 BRA `(.L_x_307) ;  /* 0xfffffffc00403947 */ /* 0x001fea000383ffff */
.L_x_303:
[----:B------:R-:W-:Y:S05]  /*9150*/  BSYNC B1 ;  /* 0x0000000000017941 */ /* 0x000fea0003800000 */
.L_x_302:
[----:B------:R-:W2:Y:S01]  /*9160*/  LDL.64 R12, [R1] ;  /* 0x00000000010c7983 */ /* 0x000ea20000100a00 */
[----:B------:R-:W-:Y:S01]  /*9170*/  LOP3.LUT P4, RZ, R9, 0xff, RZ, 0xc0, !PT ;  /* 0x000000ff09ff7812 */ /* 0x000fe2000788c0ff */
[----:B------:R-:W-:Y:S01]  /*9180*/  VIADD R8, R8, UR40 ;  /* 0x0000002808087c36 */ /* 0x000fe20008000000 */
[----:B------:R-:W-:Y:S01]  /*9190*/  ULDC.64 UR4, c[0x0][0x650] ;  /* 0x0001940000047ab9 */ /* 0x000fe20000000a00 */
[----:B------:R-:W-:Y:S01]  /*91a0*/  IMAD.U32 R5, RZ, RZ, UR40 ;  /* 0x00000028ff057e24 */ /* 0x000fe2000f8e00ff */
[----:B------:R-:W-:Y:S01]  /*91b0*/  UISETP.GE.U32.AND UP0, UPT, UR40, 0xb, UPT ;  /* 0x0000000b2800788c */ /* 0x000fe2000bf06070 */
[----:B------:R-:W-:Y:S01]  /*91c0*/  BSSY B1, `(.L_x_308) ;  /* 0x0000070000017945 */ /* 0x000fe20003800000 */
[----:B------:R-:W-:Y:S01]  /*91d0*/  ISETP.GT.U32.AND P1, PT, R8, 0xa, PT ;  /* 0x0000000a0800780c */ /* 0x000fe20003f24070 */
[----:B------:R-:W-:Y:S01]  /*91e0*/  IMAD.MOV.U32 R19, RZ, RZ, -0x1 ;  /* 0xffffffffff137424 */ /* 0x000fe200078e00ff */
[----:B------:R-:W-:Y:S01]  /*91f0*/  PRMT R9, RZ, 0x7610, R9 ;  /* 0x00007610ff097816 */ /* 0x000fe20000000009 */
[----:B------:R-:W-:Y:S01]  /*9200*/  IMAD.MOV.U32 R22, RZ, RZ, -0x1 ;  /* 0xffffffffff167424 */ /* 0x000fe200078e00ff */
[----:B------:R-:W-:-:S02]  /*9210*/  ISETP.LT.U32.AND P1, PT, R5, 0xb, P1 ;  /* 0x0000000b0500780c */ /* 0x000fc40000f21070 */
[----:B------:R-:W-:Y:S01]  /*9220*/  PLOP3.LUT P3, PT, PT, PT, UP0, 0x80, 0x0 ;  /* 0x000000000000781c */ /* 0x000fe20003f6f008 */
[----:B------:R-:W0:Y:S01]  /*9230*/  @P4 S2R R3, SR_CgaCtaId ;  /* 0x0000000000034919 */ /* 0x000e220000008800 */
[----:B------:R-:W-:-:S04]  /*9240*/  @P4 MOV R2, 0x400 ;  /* 0x0000040000024802 */ /* 0x000fc80000000f00 */
[----:B0-----:R-:W-:Y:S01]  /*9250*/  @P4 LEA R4, R3, R2, 0x18 ;  /* 0x0000000203044211 */ /* 0x001fe200078ec0ff */
[----:B------:R-:W-:-:S03]  /*9260*/  IMAD.WIDE.U32 R2, R8, -0x45d1745d, RZ ;  /* 0xba2e8ba308027825 */ /* 0x000fc600078e00ff */
[----:B------:R0:W-:Y:S01]  /*9270*/  @P4 SYNCS.ARRIVE.TRANS64.A1T0 RZ, [R4+URZ+0xe8], RZ ;  /* 0x0000e8ff04ff49a7 */ /* 0x0001e2000810003f */
[----:B------:R-:W-:Y:S01]  /*9280*/  IMAD.MOV.U32 R2, RZ, RZ, -0x1 ;  /* 0xffffffffff027424 */ /* 0x000fe200078e00ff */
[----:B------:R-:W-:Y:S02]  /*9290*/  SHF.R.U32.HI R5, RZ, 0x3, R3 ;  /* 0x00000003ff057819 */ /* 0x000fe40000011603 */
[----:B------:R-:W-:-:S03]  /*92a0*/  SEL R3, RZ, 0x1, !P1 ;  /* 0x00000001ff037807 */ /* 0x000fc60004800000 */
[----:B------:R-:W-:Y:S01]  /*92b0*/  IMAD R8, R5, -0xb, R8 ;  /* 0xfffffff505087824 */ /* 0x000fe200078e0208 */
[----:B------:R-:W-:Y:S02]  /*92c0*/  LOP3.LUT R0, R0, R3, RZ, 0x3c, !PT ;  /* 0x0000000300007212 */ /* 0x000fe400078e3cff */
[----:B------:R-:W-:Y:S02]  /*92d0*/  PRMT R3, RZ, 0x7610, R3 ;  /* 0x00007610ff037816 */ /* 0x000fe40000000003 */
[----:B------:R-:W-:Y:S02]  /*92e0*/  @P3 LOP3.LUT R0, R0, 0x1, R5, 0x78, !PT ;  /* 0x0000000100003812 */ /* 0x000fe400078e7805 */
[----:B--2---:R-:W-:-:S04]  /*92f0*/  IADD3 R18, P4, R18, R12, RZ ;  /* 0x0000000c12127210 */ /* 0x004fc80007f9e0ff */
[----:B------:R-:W-:Y:S01]  /*9300*/  ISETP.GE.U32.AND P1, PT, R18, UR4, PT ;  /* 0x0000000412007c0c */ /* 0x000fe2000bf26070 */
[----:B------:R-:W-:-:S05]  /*9310*/  IMAD.X R17, R17, 0x1, R23, P4 ;  /* 0x0000000111117824 */ /* 0x000fca00020e0617 */
[----:B------:R-:W-:-:S13]  /*9320*/  ISETP.GE.U32.AND.EX P1, PT, R17, UR5, PT, P1 ;  /* 0x0000000511007c0c */ /* 0x000fda000bf26110 */
[----:B0-----:R-:W-:Y:S05]  /*9330*/  @P1 BRA `(.L_x_309) ;  /* 0x0000000400601947 */ /* 0x001fea0003800000 */
[----:B------:R-:W0:Y:S01]  /*9340*/  S2R R12, SR_CTAID.X ;  /* 0x00000000000c7919 */ /* 0x000e220000002500 */
[----:B------:R-:W-:Y:S01]  /*9350*/  ULDC.64 UR4, c[0x0][0x628] ;  /* 0x00018a0000047ab9 */ /* 0x000fe20000000a00 */
[----:B------:R-:W-:Y:S01]  /*9360*/  ULDC UR7, c[0x0][0x630] ;  /* 0x00018c0000077ab9 */ /* 0x000fe20000000800 */
[----:B------:R-:W-:Y:S01]  /*9370*/  ISETP.NE.U32.AND P1, PT, RZ, UR4, PT ;  /* 0x00000004ff007c0c */ /* 0x000fe2000bf25070 */
[----:B------:R-:W1:Y:S01]  /*9380*/  S2R R13, SR_CTAID.Y ;  /* 0x00000000000d7919 */ /* 0x000e620000002600 */
[----:B------:R-:W-:Y:S01]  /*9390*/  ULDC UR8, c[0x0][0x150] ;  /* 0x0000540000087ab9 */ /* 0x000fe20000000800 */
[----:B------:R-:W-:Y:S01]  /*93a0*/  IMAD.MOV.U32 R2, RZ, RZ, R18 ;  /* 0x000000ffff027224 */ /* 0x000fe200078e0012 */
[----:B------:R-:W-:Y:S01]  /*93b0*/  ISETP.NE.AND.EX P1, PT, RZ, UR5, PT, P1 ;  /* 0x00000005ff007c0c */ /* 0x000fe2000bf25310 */
[----:B------:R-:W-:Y:S01]  /*93c0*/  IMAD.MOV.U32 R3, RZ, RZ, R17 ;  /* 0x000000ffff037224 */ /* 0x000fe200078e0011 */
[----:B0-----:R-:W-:-:S11]  /*93d0*/  I2FP.F32.U32 R14, R12 ;  /* 0x0000000c000e7245 */ /* 0x001fd60000201000 */
[----:B------:R-:W-:Y:S05]  /*93e0*/  @!P1 BRA `(.L_x_310) ;  /* 0x0000000000289947 */ /* 0x000fea0003800000 */
[----:B------:R-:W-:Y:S02]  /*93f0*/  ULDC UR6, c[0x0][0x634] ;  /* 0x00018d0000067ab9 */ /* 0x000fe40000000800 */
[----:B------:R-:W-:-:S05]  /*9400*/  IADD3 R3, P1, R18, UR6, RZ ;  /* 0x0000000612037c10 */ /* 0x000fca000ff3e0ff */
[----:B------:R-:W-:-:S04]  /*9410*/  IMAD.X R11, RZ, RZ, R17, P1 ;  /* 0x000000ffff0b7224 */ /* 0x000fc800008e0611 */
[----:B------:R-:W-:-:S04]  /*9420*/  IMAD.WIDE.U32 R4, R11, UR4, RZ ;  /* 0x000000040b047c25 */ /* 0x000fc8000f8e00ff */
[----:B------:R-:W-:-:S04]  /*9430*/  IMAD.WIDE.U32 R4, P1, R3, UR5, R4 ;  /* 0x0000000503047c25 */ /* 0x000fc8000f820004 */
[----:B------:R-:W-:-:S04]  /*9440*/  IMAD.WIDE.U32 R2, R3, UR4, RZ ;  /* 0x0000000403027c25 */ /* 0x000fc8000f8e00ff */
[----:B------:R-:W-:Y:S01]  /*9450*/  IMAD.MOV.U32 R2, RZ, RZ, R5 ;  /* 0x000000ffff027224 */ /* 0x000fe200078e0005 */
[----:B------:R-:W-:Y:S01]  /*9460*/  IADD3 RZ, P3, R3, R4, RZ ;  /* 0x0000000403ff7210 */ /* 0x000fe20007f7e0ff */
[----:B------:R-:W-:-:S04]  /*9470*/  IMAD.X R3, RZ, RZ, RZ, P1 ;  /* 0x000000ffff037224 */ /* 0x000fc800008e06ff */
[----:B------:R-:W-:-:S08]  /*9480*/  IMAD.WIDE.U32.X R2, R11, UR5, R2, P3 ;  /* 0x000000050b027c25 */ /* 0x000fd000098e0402 */
.L_x_310:
[----:B------:R-:W0:Y:S01]  /*9490*/  LDC R21, c[0x0][0x65c] ;  /* 0x00019700ff157b82 */ /* 0x000e220000000800 */
[--C-:B------:R-:W-:Y:S01]  /*94a0*/  SHF.R.U64 R11, R2, UR7, R3.reuse ;  /* 0x00000007020b7c19 */ /* 0x100fe20008001203 */
[----:B------:R-:W-:Y:S01]  /*94b0*/  FMUL R14, R14, UR8 ;  /* 0x000000080e0e7c20 */ /* 0x000fe20008400000 */
[----:B------:R-:W-:Y:S01]  /*94c0*/  SHF.R.U32.HI R2, RZ, UR7, R3 ;  /* 0x00000007ff027c19 */ /* 0x000fe20008011603 */
[----:B------:R-:W-:Y:S01]  /*94d0*/  ULDC UR6, c[0x0][0x154] ;  /* 0x0000550000067ab9 */ /* 0x000fe20000000800 */
[----:B------:R-:W-:Y:S01]  /*94e0*/  IADD3 R15, P1, RZ, -R11, RZ ;  /* 0x8000000bff0f7210 */ /* 0x000fe20007f3e0ff */
[----:B------:R-:W-:Y:S01]  /*94f0*/  ULDC.64 UR4, c[0x0][0x620] ;  /* 0x0001880000047ab9 */ /* 0x000fe20000000a00 */
[----:B-1----:R-:W-:Y:S01]  /*9500*/  I2FP.F32.U32 R3, R13 ;  /* 0x0000000d00037245 */ /* 0x002fe20000201000 */
[----:B------:R-:W1:Y:S01]  /*9510*/  LDC R19, c[0x0][0x144] ;  /* 0x00005100ff137b82 */ /* 0x000e620000000800 */
[----:B------:R-:W2:Y:S01]  /*9520*/  F2I.U32.TRUNC.NTZ R14, R14 ;  /* 0x0000000e000e7305 */ /* 0x000ea2000020f000 */
[----:B------:R-:W-:-:S02]  /*9530*/  IMAD.X R2, RZ, RZ, ~R2, P1 ;  /* 0x000000ffff027224 */ /* 0x000fc400008e0e02 */
[----:B------:R-:W-:Y:S01]  /*9540*/  FMUL R4, R3, UR6 ;  /* 0x0000000603047c20 */ /* 0x000fe20008400000 */
[----:B------:R-:W-:Y:S01]  /*9550*/  IMAD.MOV.U32 R3, RZ, RZ, R17 ;  /* 0x000000ffff037224 */ /* 0x000fe200078e0011 */
[----:B------:R-:W-:Y:S01]  /*9560*/  ULDC.64 UR6, c[0x0][0x640] ;  /* 0x0001900000067ab9 */ /* 0x000fe20000000a00 */
[----:B------:R-:W-:Y:S01]  /*9570*/  IMAD R2, R2, UR4, RZ ;  /* 0x0000000402027c24 */ /* 0x000fe2000f8e02ff */
[----:B------:R-:W3:Y:S01]  /*9580*/  LDC R20, c[0x0][0x148] ;  /* 0x00005200ff147b82 */ /* 0x000ee20000000800 */
[----:B------:R-:W-:Y:S01]  /*9590*/  ISETP.NE.U32.AND P1, PT, RZ, UR6, PT ;  /* 0x00000006ff007c0c */ /* 0x000fe2000bf25070 */
[----:B------:R-:W4:Y:S01]  /*95a0*/  F2I.U32.TRUNC.NTZ R4, R4 ;  /* 0x0000000400047305 */ /* 0x000f22000020f000 */
[----:B------:R-:W-:Y:S02]  /*95b0*/  IMAD R5, R15, UR5, R2 ;  /* 0x000000050f057c24 */ /* 0x000fe4000f8e0202 */
[----:B------:R-:W-:Y:S01]  /*95c0*/  IMAD.MOV.U32 R2, RZ, RZ, R18 ;  /* 0x000000ffff027224 */ /* 0x000fe200078e0012 */
[----:B------:R-:W-:-:S02]  /*95d0*/  ISETP.NE.AND.EX P1, PT, RZ, UR7, PT, P1 ;  /* 0x00000007ff007c0c */ /* 0x000fc4000bf25310 */
[----:B0-----:R-:W-:Y:S01]  /*95e0*/  ISETP.NE.AND P4, PT, R21, 0x1, PT ;  /* 0x000000011500780c */ /* 0x001fe20003f85270 */
[----:B------:R-:W-:Y:S01]  /*95f0*/  IMAD.WIDE.U32 R2, R15, UR4, R2 ;  /* 0x000000040f027c25 */ /* 0x000fe2000f8e0002 */
[----:B------:R-:W-:-:S03]  /*9600*/  ULDC UR4, c[0x0][0x618] ;  /* 0x0001860000047ab9 */ /* 0x000fc60000000800 */
[----:B--2---:R-:W-:Y:S02]  /*9610*/  IMAD.MOV R14, RZ, RZ, -R14 ;  /* 0x000000ffff0e7224 */ /* 0x004fe400078e0a0e */
[----:B------:R-:W-:Y:S02]  /*9620*/  IMAD.IADD R3, R3, 0x1, R5 ;  /* 0x0000000103037824 */ /* 0x000fe400078e0205 */
[----:B-1----:R-:W-:-:S03]  /*9630*/  IMAD R12, R19, R14, R12 ;  /* 0x0000000e130c7224 */ /* 0x002fc600078e020c */
[--C-:B------:R-:W-:Y:S01]  /*9640*/  SHF.R.U64 R14, R2, UR4, R3.reuse ;  /* 0x00000004020e7c19 */ /* 0x100fe20008001203 */
[----:B----4-:R-:W-:Y:S01]  /*9650*/  IMAD.MOV R2, RZ, RZ, -R4 ;  /* 0x000000ffff027224 */ /* 0x010fe200078e0a04 */
[----:B------:R-:W-:Y:S01]  /*9660*/  SHF.R.U32.HI R3, RZ, UR4, R3 ;  /* 0x00000004ff037c19 */ /* 0x000fe20008011603 */
[----:B------:R-:W-:Y:S02]  /*9670*/  ULDC UR4, c[0x0][0x608] ;  /* 0x0001820000047ab9 */ /* 0x000fe40000000800 */
[----:B---3--:R-:W-:Y:S01]  /*9680*/  @P4 IMAD R12, R20, R2, R13 ;  /* 0x00000002140c4224 */ /* 0x008fe200078e020d */
[--C-:B------:R-:W-:Y:S02]  /*9690*/  SHF.R.U64 R19, R14, UR4, R3.reuse ;  /* 0x000000040e137c19 */ /* 0x100fe40008001203 */
[----:B------:R-:W-:Y:S01]  /*96a0*/  SHF.R.U32.HI R2, RZ, UR4, R3 ;  /* 0x00000004ff027c19 */ /* 0x000fe20008011603 */
[----:B------:R-:W-:-:S03]  /*96b0*/  ULDC UR4, c[0x0][0x658] ;  /* 0x0001960000047ab9 */ /* 0x000fc60000000800 */
[--C-:B------:R-:W-:Y:S02]  /*96c0*/  SHF.R.U64 R13, R19, UR4, R2.reuse ;  /* 0x00000004130d7c19 */ /* 0x100fe40008001202 */
[----:B------:R-:W-:-:S03]  /*96d0*/  SHF.R.U32.HI R2, RZ, UR4, R2 ;  /* 0x00000004ff027c19 */ /* 0x000fc60008011602 */
[----:B------:R-:W-:Y:S02]  /*96e0*/  IMAD.MOV.U32 R4, RZ, RZ, R13 ;  /* 0x000000ffff047224 */ /* 0x000fe400078e000d */
[----:B------:R-:W-:Y:S01]  /*96f0*/  IMAD.MOV.U32 R3, RZ, RZ, R2 ;  /* 0x000000ffff037224 */ /* 0x000fe200078e0002 */
[----:B------:R-:W-:Y:S06]  /*9700*/  @!P1 BRA `(.L_x_311) ;  /* 0x00000000002c9947 */ /* 0x000fec0003800000 */
        /* <DEDUP_REMOVED lines=9> */
[----:B------:R-:W-:-:S04]  /*97a0*/  IMAD.WIDE.U32.X R2, R15, UR7, R2, P3 ;  /* 0x000000070f027c25 */ /* 0x000fc800098e0402 */
[----:B------:R-:W-:-:S07]  /*97b0*/  IMAD.MOV.U32 R4, RZ, RZ, R2 ;  /* 0x000000ffff047224 */ /* 0x000fce00078e0002 */
.L_x_311:
[----:B------:R-:W-:Y:S01]  /*97c0*/  ULDC UR4, c[0x0][0x648] ;  /* 0x0001920000047ab9 */ /* 0x000fe20000000800 */
[----:B------:R-:W-:Y:S01]  /*97d0*/  LOP3.LUT R2, R19, UR16, RZ, 0xc0, !PT ;  /* 0x0000001013027c12 */ /* 0x000fe2000f8ec0ff */
[----:B------:R-:W-:Y:S01]  /*97e0*/  ULDC UR5, c[0x0][0x610] ;  /* 0x0001840000057ab9 */ /* 0x000fe20000000800 */
[----:B------:R-:W-:Y:S01]  /*97f0*/  SHF.R.U64 R3, R4, UR4, R3 ;  /* 0x0000000404037c19 */ /* 0x000fe20008001203 */
[----:B------:R-:W-:Y:S01]  /*9800*/  ULDC UR4, c[0x0][0x638] ;  /* 0x00018e0000047ab9 */ /* 0x000fe20000000800 */
[----:B------:R-:W-:-:S03]  /*9810*/  LOP3.LUT R14, R14, UR15, RZ, 0xc0, !PT ;  /* 0x0000000f0e0e7c12 */ /* 0x000fc6000f8ec0ff */
[----:B------:R-:W-:Y:S02]  /*9820*/  IMAD.MOV R4, RZ, RZ, -R3 ;  /* 0x000000ffff047224 */ /* 0x000fe400078e0a03 */
[----:B------:R-:W-:Y:S02]  /*9830*/  IMAD R3, R3, UR17, R2 ;  /* 0x0000001103037c24 */ /* 0x000fe4000f8e0202 */
[----:B------:R-:W-:Y:S01]  /*9840*/  IMAD R13, R4, UR4, R13 ;  /* 0x00000004040d7c24 */ /* 0x000fe2000f8e020d */
[----:B------:R-:W-:Y:S01]  /*9850*/  ULDC UR4, c[0x0][0x600] ;  /* 0x0001800000047ab9 */ /* 0x000fe20000000800 */
[----:B------:R-:W-:Y:S02]  /*9860*/  IMAD R12, R3, UR5, R12 ;  /* 0x00000005030c7c24 */ /* 0x000fe4000f8e020c */
[----:B------:R-:W-:Y:S02]  /*9870*/  IMAD R13, R13, UR4, R14 ;  /* 0x000000040d0d7c24 */ /* 0x000fe4000f8e020e */
[----:B------:R-:W-:-:S02]  /*9880*/  IMAD.MOV.U32 R3, RZ, RZ, 0x1 ;  /* 0x00000001ff037424 */ /* 0x000fc400078e00ff */
[----:B------:R-:W-:Y:S01]  /*9890*/  IMAD.MOV.U32 R2, RZ, RZ, R11 ;  /* 0x000000ffff027224 */ /* 0x000fe200078e000b */
[----:B------:R-:W-:Y:S02]  /*98a0*/  SEL R22, R13, R12, !P4 ;  /* 0x0000000c0d167207 */ /* 0x000fe40006000000 */
[----:B------:R-:W-:-:S07]  /*98b0*/  SEL R19, R12, R13, !P4 ;  /* 0x0000000d0c137207 */ /* 0x000fce0006000000 */
.L_x_309:
[----:B------:R-:W-:Y:S05]  /*98c0*/  BSYNC B1 ;  /* 0x0000000000017941 */ /* 0x000fea0003800000 */
.L_x_308:
[----:B------:R-:W-:-:S13]  /*98d0*/  LOP3.LUT P1, RZ, R3, 0xff, RZ, 0xc0, !PT ;  /* 0x000000ff03ff7812 */ /* 0x000fda000782c0ff */
[----:B------:R-:W-:Y:S05]  /*98e0*/  @P1 BRA `(.L_x_312) ;  /* 0xfffffff400241947 */ /* 0x000fea000383ffff */
[----:B------:R-:W-:Y:S05]  /*98f0*/  BSYNC B0 ;  /* 0x0000000000007941 */ /* 0x000fea0003800000 */
.L_x_300:
[----:B------:R-:W-:-:S03]  /*9900*/  UMOV UR4, 0xffffffff ;  /* 0xffffffff00047882 */ /* 0x000fc60000000000 */
[----:B------:R-:W-:Y:S05]  /*9910*/  BRA.DIV UR4, `(.L_x_313) ;  /* 0x0000000a043c7947 */ /* 0x000fea000b800000 */
[----:B------:R-:W-:-:S13]  /*9920*/  ELECT P6, URZ, PT ;  /* 0x00000000003f782f */ /* 0x000fda00038c0000 */
.L_x_336:
[----:B------:R-:W-:Y:S04]  /*9930*/  BSSY B0, `(.L_x_314) ;  /* 0x000006a000007945 */ /* 0x000fe80003800000 */
[----:B------:R-:W-:Y:S05]  /*9940*/  @!P6 BRA `(.L_x_315) ;  /* 0x0000000400a0e947 */ /* 0x000fea0003800000 */
[----:B------:R-:W-:-:S04]  /*9950*/  LOP3.LUT R16, R16, 0x2, RZ, 0xfc, !PT ;  /* 0x0000000210107812 */ /* 0x000fc800078efcff */
[----:B------:R-:W-:-:S13]  /*9960*/  ISETP.NE.AND P0, PT, R16, 0x3, PT ;  /* 0x000000031000780c */ /* 0x000fda0003f05270 */
[----:B------:R-:W-:Y:S05]  /*9970*/  @!P0 BRA `(.L_x_316) ;  /* 0x0000000000048947 */ /* 0x000fea0003800000 */
[----:B------:R-:W-:Y:S01]  /*9980*/  BPT.TRAP 0x1 ;  /* 0x000000040000795c */ /* 0x000fe20000300000 */
.L_x_316:
[----:B------:R-:W0:Y:S01]  /*9990*/  S2R R3, SR_CgaCtaId ;  /* 0x0000000000037919 */ /* 0x000e220000008800 */
[----:B------:R-:W-:-:S04]  /*99a0*/  MOV R2, 0x400 ;  /* 0x0000040000027802 */ /* 0x000fc80000000f00 */
[----:B0-----:R-:W-:Y:S02]  /*99b0*/  LEA R3, R3, R2, 0x18 ;  /* 0x0000000203037211 */ /* 0x001fe400078ec0ff */
[----:B------:R-:W-:-:S03]  /*99c0*/  SHF.L.U32 R2, R0, 0x1f, RZ ;  /* 0x0000001f00027819 */ /* 0x000fc600000006ff */
[----:B------:R-:W-:-:S04]  /*99d0*/  VIADD R3, R3, 0x58 ;  /* 0x0000005803037836 */ /* 0x000fc80000000000 */
[C---:B------:R-:W-:Y:S02]  /*99e0*/  IMAD R7, R8.reuse, 0x8, R3 ;  /* 0x0000000808077824 */ /* 0x040fe400078e0203 */
[----:B------:R-:W-:Y:S02]  /*99f0*/  VIADD R8, R8, 0x1 ;  /* 0x0000000108087836 */ /* 0x000fe40000000000 */
[----:B------:R-:W0:Y:S03]  /*9a00*/  SYNCS.PHASECHK.TRANS64.TRYWAIT P0, [R7+URZ], R2 ;  /* 0x00000002070075a7 */ /* 0x000e26000800017f */
[----:B------:R-:W-:-:S04]  /*9a10*/  ISETP.NE.AND P1, PT, R8, 0xb, PT ;  /* 0x0000000b0800780c */ /* 0x000fc80003f25270 */
[----:B------:R-:W-:Y:S02]  /*9a20*/  SEL R5, RZ, 0x1, P1 ;  /* 0x00000001ff057807 */ /* 0x000fe40000800000 */
[----:B------:R-:W-:Y:S02]  /*9a30*/  SEL R8, R8, RZ, P1 ;  /* 0x000000ff08087207 */ /* 0x000fe40000800000 */
[----:B------:R-:W-:-:S03]  /*9a40*/  LOP3.LUT R5, R0, R5, RZ, 0x3c, !PT ;  /* 0x0000000500057212 */ /* 0x000fc600078e3cff */
[----:B------:R-:W-:Y:S01]  /*9a50*/  IMAD R9, R8, 0x8, R3 ;  /* 0x0000000808097824 */ /* 0x000fe200078e0203 */
[----:B------:R-:W-:Y:S01]  /*9a60*/  SHF.L.U32 R4, R5, 0x1f, RZ ;  /* 0x0000001f05047819 */ /* 0x000fe200000006ff */
[----:B0-----:R-:W-:Y:S06]  /*9a70*/  @!P0 BRA `(.L_x_317) ;  /* 0x0000000800048947 */ /* 0x001fec0003800000 */
.L_x_337:
[----:B------:R-:W1:Y:S01]  /*9a80*/  SYNCS.PHASECHK.TRANS64.TRYWAIT P0, [R9+URZ], R4 ;  /* 0x00000004090075a7 */ /* 0x000e62000800017f */
[----:B------:R-:W-:-:S05]  /*9a90*/  VIADD R0, R8, 0x1 ;  /* 0x0000000108007836 */ /* 0x000fca0000000000 */
[----:B------:R-:W-:-:S04]  /*9aa0*/  ISETP.NE.AND P1, PT, R0, 0xb, PT ;  /* 0x0000000b0000780c */ /* 0x000fc80003f25270 */
[----:B0-----:R-:W-:Y:S02]  /*9ab0*/  SEL R2, RZ, 0x1, P1 ;  /* 0x00000001ff027807 */ /* 0x001fe40000800000 */
[----:B------:R-:W-:Y:S02]  /*9ac0*/  SEL R0, R0, RZ, P1 ;  /* 0x000000ff00007207 */ /* 0x000fe40000800000 */
[----:B------:R-:W-:-:S03]  /*9ad0*/  LOP3.LUT R7, R5, R2, RZ, 0x3c, !PT ;  /* 0x0000000205077212 */ /* 0x000fc600078e3cff */
[----:B------:R-:W-:Y:S01]  /*9ae0*/  IMAD R6, R0, 0x8, R3 ;  /* 0x0000000800067824 */ /* 0x000fe200078e0203 */
[----:B------:R-:W-:Y:S01]  /*9af0*/  SHF.L.U32 R5, R7, 0x1f, RZ ;  /* 0x0000001f07057819 */ /* 0x000fe200000006ff */
[----:B-1----:R-:W-:Y:S06]  /*9b00*/  @!P0 BRA `(.L_x_318) ;  /* 0x0000000400f48947 */ /* 0x002fec0003800000 */
.L_x_338:
[----:B------:R-:W1:Y:S01]  /*9b10*/  SYNCS.PHASECHK.TRANS64.TRYWAIT P0, [R6+URZ], R5 ;  /* 0x00000005060075a7 */ /* 0x000e62000800017f */
[----:B------:R-:W-:-:S05]  /*9b20*/  VIADD R0, R0, 0x1 ;  /* 0x0000000100007836 */ /* 0x000fca0000000000 */
[----:B------:R-:W-:-:S04]  /*9b30*/  ISETP.NE.AND P1, PT, R0, 0xb, PT ;  /* 0x0000000b0000780c */ /* 0x000fc80003f25270 */
[----:B------:R-:W-:Y:S02]  /*9b40*/  SEL R2, RZ, 0x1, P1 ;  /* 0x00000001ff027807 */ /* 0x000fe40000800000 */
[----:B------:R-:W-:Y:S02]  /*9b50*/  SEL R0, R0, RZ, P1 ;  /* 0x000000ff00007207 */ /* 0x000fe40000800000 */
[----:B------:R-:W-:-:S03]  /*9b60*/  LOP3.LUT R7, R7, R2, RZ, 0x3c, !PT ;  /* 0x0000000207077212 */ /* 0x000fc600078e3cff */
[----:B0-----:R-:W-:Y:S01]  /*9b70*/  IMAD R9, R0, 0x8, R3 ;  /* 0x0000000800097824 */ /* 0x001fe200078e0203 */
[----:B------:R-:W-:Y:S01]  /*9b80*/  SHF.L.U32 R4, R7, 0x1f, RZ ;  /* 0x0000001f07047819 */ /* 0x000fe200000006ff */
[----:B-1----:R-:W-:Y:S06]  /*9b90*/  @!P0 BRA `(.L_x_319) ;  /* 0x0000000400e48947 */ /* 0x002fec0003800000 */
.L_x_339:
        /* <DEDUP_REMOVED lines=9> */
.L_x_340:
        /* <DEDUP_REMOVED lines=9> */
.L_x_341:
        /* <DEDUP_REMOVED lines=9> */
.L_x_342:
        /* <DEDUP_REMOVED lines=9> */
.L_x_343:
        /* <DEDUP_REMOVED lines=9> */
.L_x_344:
        /* <DEDUP_REMOVED lines=9> */
.L_x_345:
[----:B------:R-:W1:Y:S01]  /*9f00*/  SYNCS.PHASECHK.TRANS64.TRYWAIT P0, [R9+URZ], R4 ;  /* 0x00000004090075a7 */ /* 0x000e62000800017f */
[----:B------:R-:W-:-:S05]  /*9f10*/  VIADD R0, R0, 0x1 ;  /* 0x0000000100007836 */ /* 0x000fca0000000000 */
[----:B------:R-:W-:-:S04]  /*9f20*/  ISETP.NE.AND P1, PT, R0, 0xb, PT ;  /* 0x0000000b0000780c */ /* 0x000fc80003f25270 */
[----:B------:R-:W-:Y:S02]  /*9f30*/  SEL R2, RZ, 0x1, P1 ;  /* 0x00000001ff027807 */ /* 0x000fe40000800000 */
[----:B------:R-:W-:Y:S02]  /*9f40*/  SEL R0, R0, RZ, P1 ;  /* 0x000000ff00007207 */ /* 0x000fe40000800000 */
[----:B------:R-:W-:Y:S01]  /*9f50*/  LOP3.LUT R2, R7, R2, RZ, 0x3c, !PT ;  /* 0x0000000207027212 */ /* 0x000fe200078e3cff */
[----:B-1----:R-:W-:Y:S06]  /*9f60*/  @!P0 BRA `(.L_x_326) ;  /* 0x00000004007c8947 */ /* 0x002fec0003800000 */
.L_x_346:
[----:B------:R-:W-:Y:S01]  /*9f70*/  IMAD R3, R0, 0x8, R3 ;  /* 0x0000000800037824 */ /* 0x000fe200078e0203 */
[----:B------:R-:W-:-:S07]  /*9f80*/  SHF.L.U32 R0, R2, 0x1f, RZ ;  /* 0x0000001f02007819 */ /* 0x000fce00000006ff */
.L_x_327:
[----:B--2---:R2:W3:Y:S02]  /*9f90*/  SYNCS.PHASECHK.TRANS64.TRYWAIT P0, [R3+URZ], R0 ;  /* 0x00000000030075a7 */ /* 0x0044e4000800017f */
[----:B---3--:R-:W-:Y:S05]  /*9fa0*/  @!P0 NANOSLEEP.SYNCS 0x989680 ;  /* 0x009896800000895d */ /* 0x008fea0003900000 */
[----:B------:R-:W3:Y:S02]  /*9fb0*/  @!P0 SYNCS.PHASECHK.TRANS64 P0, [R3+URZ], R0 ;  /* 0x00000000030085a7 */ /* 0x000ee4000800007f */
[----:B---3--:R-:W-:Y:S05]  /*9fc0*/  @!P0 BRA `(.L_x_327) ;  /* 0xfffffffc00f08947 */ /* 0x008fea000383ffff */
.L_x_315:
[----:B------:R-:W-:Y:S05]  /*9fd0*/  BSYNC B0 ;  /* 0x0000000000007941 */ /* 0x000fea0003800000 */
.L_x_314:
[----:B------:R-:W-:Y:S05]  /*9fe0*/  EXIT ;  /* 0x000000000000794d */ /* 0x000fea0003800000 */
.L_x_20:
[----:B-1----:R1:W2:Y:S02]  /*9ff0*/  SYNCS.PHASECHK.TRANS64.TRYWAIT P0, [R161+URZ], R0 ;  /* 0x00000000a10075a7 */ /* 0x0022a4000800017f */
[----:B--2---:R-:W-:Y:S05]  /*a000*/  @!P0 NANOSLEEP.SYNCS 0x989680 ;  /* 0x009896800000895d */ /* 0x004fea0003900000 */
[----:B------:R-:W2:Y:S02]  /*a010*/  @!P0 SYNCS.PHASECHK.TRANS64 P0, [R161+URZ], R0 ;  /* 0x00000000a10085a7 */ /* 0x000ea4000800007f */
[----:B--2---:R-:W-:Y:S05]  /*a020*/  @!P0 BRA `(.L_x_20) ;  /* 0xfffffffc00f08947 */ /* 0x004fea000383ffff */
[----:B------:R-:W-:Y:S05]  /*a030*/  BRA `(.L_x_328) ;  /* 0xffffff7400f07947 */ /* 0x000fea000383ffff */
.L_x_25:
[----:B--2---:R2:W3:Y:S02]  /*a040*/  SYNCS.PHASECHK.TRANS64.TRYWAIT P1, [R3+URZ], R0 ;  /* 0x00000000030075a7 */ /* 0x0044e4000802017f */
[----:B---3--:R-:W-:Y:S05]  /*a050*/  @!P1 NANOSLEEP.SYNCS 0x989680 ;  /* 0x009896800000995d */ /* 0x008fea0003900000 */
[----:B------:R-:W3:Y:S02]  /*a060*/  @!P1 SYNCS.PHASECHK.TRANS64 P1, [R3+URZ], R0 ;  /* 0x00000000030095a7 */ /* 0x000ee4000802007f */
[----:B---3--:R-:W-:Y:S05]  /*a070*/  @!P1 BRA `(.L_x_25) ;  /* 0xfffffffc00f09947 */ /* 0x008fea000383ffff */
[----:B------:R-:W-:Y:S05]  /*a080*/  BRA `(.L_x_24) ;  /* 0xffffff7800607947 */ /* 0x000fea000383ffff */
.L_x_30:
[----:B--2---:R-:W-:-:S04]  /*a090*/  IMAD.U32 R5, RZ, RZ, UR4 ;  /* 0x00000004ff057e24 */ /* 0x004fc8000f8e00ff */
[----:B------:R2:W3:Y:S03]  /*a0a0*/  SYNCS.PHASECHK.TRANS64.TRYWAIT P1, [R5+URZ], R4 ;  /* 0x00000004050075a7 */ /* 0x0004e6000802017f */
[----:B---3--:R-:W-:Y:S05]  /*a0b0*/  @!P1 NANOSLEEP.SYNCS 0x989680 ;  /* 0x009896800000995d */ /* 0x008fea0003900000 */
[----:B------:R-:W3:Y:S02]  /*a0c0*/  @!P1 SYNCS.PHASECHK.TRANS64 P1, [R5+URZ], R4 ;  /* 0x00000004050095a7 */ /* 0x000ee4000802007f */
[----:B---3--:R-:W-:Y:S05]  /*a0d0*/  @!P1 BRA `(.L_x_30) ;  /* 0xfffffffc00ec9947 */ /* 0x008fea000383ffff */
[----:B------:R-:W-:Y:S05]  /*a0e0*/  BRA `(.L_x_29) ;  /* 0xffffff7800f07947 */ /* 0x000fea000383ffff */
.L_x_36:
[----:B-1----:R1:W2:Y:S02]  /*a0f0*/  SYNCS.PHASECHK.TRANS64.TRYWAIT P0, [R161+URZ+0x10], R0 ;  /* 0x00001000a10075a7 */ /* 0x0022a4000800017f */
[----:B--2---:R-:W-:Y:S05]  /*a100*/  @!P0 NANOSLEEP.SYNCS 0x989680 ;  /* 0x009896800000895d */ /* 0x004fea0003900000 */
[----:B------:R-:W2:Y:S02]  /*a110*/  @!P0 SYNCS.PHASECHK.TRANS64 P0, [R161+URZ+0x10], R0 ;  /* 0x00001000a10085a7 */ /* 0x000ea4000800007f */
[----:B--2---:R-:W-:Y:S05]  /*a120*/  @!P0 BRA `(.L_x_36) ;  /* 0xfffffffc00f08947 */ /* 0x004fea000383ffff */
[----:B------:R-:W-:Y:S05]  /*a130*/  BRA `(.L_x_329) ;  /* 0xffffff7c00fc7947 */ /* 0x000fea000383ffff */
.L_x_301:
[----:B------:R-:W-:Y:S01]  /*a140*/  BSSY B1, `(.L_x_330) ;  /* 0x0000006000017945 */ /* 0x000fe20003800000 */
[----:B------:R-:W-:-:S07]  /*a150*/  IMAD.MOV.U32 R15, RZ, RZ, -0x1 ;  /* 0xffffffffff0f7424 */ /* 0x000fce00078e00ff */
[----:B-----5:R-:W-:Y:S05]  /*a160*/  WARPSYNC.COLLECTIVE R15, `(.L_x_331) ;  /* 0x000000000f0c7348 */ /* 0x020fea0003c00000 */
[----:B------:R-:W-:Y:S02]  /*a170*/  ELECT P6, UR62, PT ;  /* 0x00000000003e782f */ /* 0x000fe400038c0000 */
[----:B------:R-:W-:Y:S01]  /*a180*/  MOV R14, UR62 ;  /* 0x0000003e000e7c02 */ /* 0x000fe20008000f00 */
[----:B-----5:R-:W-:Y:S10]  /*a190*/  ENDCOLLECTIVE ;  /* 0x000000000000791b */ /* 0x020ff40003800000 */
.L_x_331:
[----:B------:R-:W-:Y:S05]  /*a1a0*/  BSYNC B1 ;  /* 0x0000000000017941 */ /* 0x000fea0003800000 */
.L_x_330:
[----:B------:R-:W-:Y:S05]  /*a1b0*/  BRA `(.L_x_332) ;  /* 0xffffffe800fc7947 */ /* 0x000fea000383ffff */
.L_x_304:
[----:B0-----:R0:W1:Y:S02]  /*a1c0*/  SYNCS.PHASECHK.TRANS64.TRYWAIT P1, [R12+URZ+0x58], R5 ;  /* 0x000058050c0075a7 */ /* 0x001064000802017f */
[----:B-1----:R-:W-:Y:S05]  /*a1d0*/  @!P1 NANOSLEEP.SYNCS 0x989680 ;  /* 0x009896800000995d */ /* 0x002fea0003900000 */
[----:B------:R-:W1:Y:S02]  /*a1e0*/  @!P1 SYNCS.PHASECHK.TRANS64 P1, [R12+URZ+0x58], R5 ;  /* 0x000058050c0095a7 */ /* 0x000e64000802007f */
[----:B-1----:R-:W-:Y:S05]  /*a1f0*/  @!P1 BRA `(.L_x_304) ;  /* 0xfffffffc00f09947 */ /* 0x002fea000383ffff */
[----:B------:R-:W-:Y:S05]  /*a200*/  BRA `(.L_x_333) ;  /* 0xffffffec00307947 */ /* 0x000fea000383ffff */
.L_x_313:
[----:B------:R-:W-:Y:S01]  /*a210*/  BSSY B0, `(.L_x_334) ;  /* 0x0000006000007945 */ /* 0x000fe20003800000 */
[----:B------:R-:W-:-:S07]  /*a220*/  IMAD.MOV.U32 R15, RZ, RZ, -0x1 ;  /* 0xffffffffff0f7424 */ /* 0x000fce00078e00ff */
[----:B-----5:R-:W-:Y:S05]  /*a230*/  WARPSYNC.COLLECTIVE R15, `(.L_x_335) ;  /* 0x000000000f0c7348 */ /* 0x020fea0003c00000 */
[----:B------:R-:W-:Y:S02]  /*a240*/  ELECT P6, UR62, PT ;  /* 0x00000000003e782f */ /* 0x000fe400038c0000 */
[----:B------:R-:W-:Y:S01]  /*a250*/  MOV R14, UR62 ;  /* 0x0000003e000e7c02 */ /* 0x000fe20008000f00 */
[----:B-----5:R-:W-:Y:S10]  /*a260*/  ENDCOLLECTIVE ;  /* 0x000000000000791b */ /* 0x020ff40003800000 */
.L_x_335:
[----:B------:R-:W-:Y:S05]  /*a270*/  BSYNC B0 ;  /* 0x0000000000007941 */ /* 0x000fea0003800000 */
.L_x_334:
[----:B------:R-:W-:Y:S05]  /*a280*/  BRA `(.L_x_336) ;  /* 0xfffffff400a87947 */ /* 0x000fea000383ffff */
.L_x_317:
[----:B0-----:R0:W1:Y:S02]  /*a290*/  SYNCS.PHASECHK.TRANS64.TRYWAIT P0, [R7+URZ], R2 ;  /* 0x00000002070075a7 */ /* 0x001064000800017f */
[----:B-1----:R-:W-:Y:S05]  /*a2a0*/  @!P0 NANOSLEEP.SYNCS 0x989680 ;  /* 0x009896800000895d */ /* 0x002fea0003900000 */
[----:B------:R-:W1:Y:S02]  /*a2b0*/  @!P0 SYNCS.PHASECHK.TRANS64 P0, [R7+URZ], R2 ;  /* 0x00000002070085a7 */ /* 0x000e64000800007f */
[----:B-1----:R-:W-:Y:S05]  /*a2c0*/  @!P0 BRA `(.L_x_317) ;  /* 0xfffffffc00f08947 */ /* 0x002fea000383ffff */
[----:B------:R-:W-:Y:S05]  /*a2d0*/  BRA `(.L_x_337) ;  /* 0xfffffff400e87947 */ /* 0x000fea000383ffff */
.L_x_318:
[----:B0-----:R0:W1:Y:S02]  /*a2e0*/  SYNCS.PHASECHK.TRANS64.TRYWAIT P0, [R9+URZ], R4 ;  /* 0x00000004090075a7 */ /* 0x001064000800017f */
[----:B-1----:R-:W-:Y:S05]  /*a2f0*/  @!P0 NANOSLEEP.SYNCS 0x989680 ;  /* 0x009896800000895d */ /* 0x002fea0003900000 */
[----:B------:R-:W1:Y:S02]  /*a300*/  @!P0 SYNCS.PHASECHK.TRANS64 P0, [R9+URZ], R4 ;  /* 0x00000004090085a7 */ /* 0x000e64000800007f */
[----:B-1----:R-:W-:Y:S05]  /*a310*/  @!P0 BRA `(.L_x_318) ;  /* 0xfffffffc00f08947 */ /* 0x002fea000383ffff */
[----:B------:R-:W-:Y:S05]  /*a320*/  BRA `(.L_x_338) ;  /* 0xfffffff400f87947 */ /* 0x000fea000383ffff */
.L_x_319:
[----:B0-----:R0:W1:Y:S02]  /*a330*/  SYNCS.PHASECHK.TRANS64.TRYWAIT P0, [R6+URZ], R5 ;  /* 0x00000005060075a7 */ /* 0x001064000800017f */
[----:B-1----:R-:W-:Y:S05]  /*a340*/  @!P0 NANOSLEEP.SYNCS 0x989680 ;  /* 0x009896800000895d */ /* 0x002fea0003900000 */
[----:B------:R-:W1:Y:S02]  /*a350*/  @!P0 SYNCS.PHASECHK.TRANS64 P0, [R6+URZ], R5 ;  /* 0x00000005060085a7 */ /* 0x000e64000800007f */
[----:B-1----:R-:W-:Y:S05]  /*a360*/  @!P0 BRA `(.L_x_319) ;  /* 0xfffffffc00f08947 */ /* 0x002fea000383ffff */
[----:B------:R-:W-:Y:S05]  /*a370*/  BRA `(.L_x_339) ;  /* 0xfffffff800087947 */ /* 0x000fea000383ffff */
.L_x_320:
[----:B0-----:R0:W1:Y:S02]  /*a380*/  SYNCS.PHASECHK.TRANS64.TRYWAIT P0, [R9+URZ], R4 ;  /* 0x00000004090075a7 */ /* 0x001064000800017f */
[----:B-1----:R-:W-:Y:S05]  /*a390*/  @!P0 NANOSLEEP.SYNCS 0x989680 ;  /* 0x009896800000895d */ /* 0x002fea0003900000 */
[----:B------:R-:W1:Y:S02]  /*a3a0*/  @!P0 SYNCS.PHASECHK.TRANS64 P0, [R9+URZ], R4 ;  /* 0x00000004090085a7 */ /* 0x000e64000800007f */
[----:B-1----:R-:W-:Y:S05]  /*a3b0*/  @!P0 BRA `(.L_x_320) ;  /* 0xfffffffc00f08947 */ /* 0x002fea000383ffff */
[----:B------:R-:W-:Y:S05]  /*a3c0*/  BRA `(.L_x_340) ;  /* 0xfffffff800187947 */ /* 0x000fea000383ffff */
.L_x_321:
[----:B0-----:R0:W1:Y:S02]  /*a3d0*/  SYNCS.PHASECHK.TRANS64.TRYWAIT P0, [R6+URZ], R5 ;  /* 0x00000005060075a7 */ /* 0x001064000800017f */
[----:B-1----:R-:W-:Y:S05]  /*a3e0*/  @!P0 NANOSLEEP.SYNCS 0x989680 ;  /* 0x009896800000895d */ /* 0x002fea0003900000 */
[----:B------:R-:W1:Y:S02]  /*a3f0*/  @!P0 SYNCS.PHASECHK.TRANS64 P0, [R6+URZ], R5 ;  /* 0x00000005060085a7 */ /* 0x000e64000800007f */
[----:B-1----:R-:W-:Y:S05]  /*a400*/  @!P0 BRA `(.L_x_321) ;  /* 0xfffffffc00f08947 */ /* 0x002fea000383ffff */
[----:B------:R-:W-:Y:S05]  /*a410*/  BRA `(.L_x_341) ;  /* 0xfffffff800287947 */ /* 0x000fea000383ffff */
.L_x_322:
[----:B0-----:R0:W1:Y:S02]  /*a420*/  SYNCS.PHASECHK.TRANS64.TRYWAIT P0, [R9+URZ], R4 ;  /* 0x00000004090075a7 */ /* 0x001064000800017f */
[----:B-1----:R-:W-:Y:S05]  /*a430*/  @!P0 NANOSLEEP.SYNCS 0x989680 ;  /* 0x009896800000895d */ /* 0x002fea0003900000 */
[----:B------:R-:W1:Y:S02]  /*a440*/  @!P0 SYNCS.PHASECHK.TRANS64 P0, [R9+URZ], R4 ;  /* 0x00000004090085a7 */ /* 0x000e64000800007f */
[----:B-1----:R-:W-:Y:S05]  /*a450*/  @!P0 BRA `(.L_x_322) ;  /* 0xfffffffc00f08947 */ /* 0x002fea000383ffff */
[----:B------:R-:W-:Y:S05]  /*a460*/  BRA `(.L_x_342) ;  /* 0xfffffff800387947 */ /* 0x000fea000383ffff */
.L_x_323:
[----:B0-----:R0:W1:Y:S02]  /*a470*/  SYNCS.PHASECHK.TRANS64.TRYWAIT P0, [R6+URZ], R5 ;  /* 0x00000005060075a7 */ /* 0x001064000800017f */
[----:B-1----:R-:W-:Y:S05]  /*a480*/  @!P0 NANOSLEEP.SYNCS 0x989680 ;  /* 0x009896800000895d */ /* 0x002fea0003900000 */
[----:B------:R-:W1:Y:S02]  /*a490*/  @!P0 SYNCS.PHASECHK.TRANS64 P0, [R6+URZ], R5 ;  /* 0x00000005060085a7 */ /* 0x000e64000800007f */
[----:B-1----:R-:W-:Y:S05]  /*a4a0*/  @!P0 BRA `(.L_x_323) ;  /* 0xfffffffc00f08947 */ /* 0x002fea000383ffff */
[----:B------:R-:W-:Y:S05]  /*a4b0*/  BRA `(.L_x_343) ;  /* 0xfffffff800487947 */ /* 0x000fea000383ffff */
.L_x_324:
[----:B0-----:R0:W1:Y:S02]  /*a4c0*/  SYNCS.PHASECHK.TRANS64.TRYWAIT P0, [R9+URZ], R4 ;  /* 0x00000004090075a7 */ /* 0x001064000800017f */
[----:B-1----:R-:W-:Y:S05]  /*a4d0*/  @!P0 NANOSLEEP.SYNCS 0x989680 ;  /* 0x009896800000895d */ /* 0x002fea0003900000 */
[----:B------:R-:W1:Y:S02]  /*a4e0*/  @!P0 SYNCS.PHASECHK.TRANS64 P0, [R9+URZ], R4 ;  /* 0x00000004090085a7 */ /* 0x000e64000800007f */
[----:B-1----:R-:W-:Y:S05]  /*a4f0*/  @!P0 BRA `(.L_x_324) ;  /* 0xfffffffc00f08947 */ /* 0x002fea000383ffff */
[----:B------:R-:W-:Y:S05]  /*a500*/  BRA `(.L_x_344) ;  /* 0xfffffff800587947 */ /* 0x000fea000383ffff */
.L_x_325:
[----:B0-----:R0:W1:Y:S02]  /*a510*/  SYNCS.PHASECHK.TRANS64.TRYWAIT P0, [R6+URZ], R5 ;  /* 0x00000005060075a7 */ /* 0x001064000800017f */
[----:B-1----:R-:W-:Y:S05]  /*a520*/  @!P0 NANOSLEEP.SYNCS 0x989680 ;  /* 0x009896800000895d */ /* 0x002fea0003900000 */
[----:B------:R-:W1:Y:S02]  /*a530*/  @!P0 SYNCS.PHASECHK.TRANS64 P0, [R6+URZ], R5 ;  /* 0x00000005060085a7 */ /* 0x000e64000800007f */
[----:B-1----:R-:W-:Y:S05]  /*a540*/  @!P0 BRA `(.L_x_325) ;  /* 0xfffffffc00f08947 */ /* 0x002fea000383ffff */
[----:B------:R-:W-:Y:S05]  /*a550*/  BRA `(.L_x_345) ;  /* 0xfffffff800687947 */ /* 0x000fea000383ffff */
.L_x_326:
[----:B-1----:R1:W2:Y:S02]  /*a560*/  SYNCS.PHASECHK.TRANS64.TRYWAIT P0, [R9+URZ], R4 ;  /* 0x00000004090075a7 */ /* 0x0022a4000800017f */
[----:B--2---:R-:W-:Y:S05]  /*a570*/  @!P0 NANOSLEEP.SYNCS 0x989680 ;  /* 0x009896800000895d */ /* 0x004fea0003900000 */
[----:B------:R-:W2:Y:S02]  /*a580*/  @!P0 SYNCS.PHASECHK.TRANS64 P0, [R9+URZ], R4 ;  /* 0x00000004090085a7 */ /* 0x000ea4000800007f */
[----:B--2---:R-:W-:Y:S05]  /*a590*/  @!P0 BRA `(.L_x_326) ;  /* 0xfffffffc00f08947 */ /* 0x004fea000383ffff */
[----:B------:R-:W-:Y:S05]  /*a5a0*/  BRA `(.L_x_346) ;  /* 0xfffffff800707947 */ /* 0x000fea000383ffff */
.L_x_347:
[----:B------:R-:W-:-:S00]  /*a5b0*/  BRA `(.L_x_347) ;  /* 0xfffffffc00fc7947 */ /* 0x000fc0000383ffff */
[----:B------:R-:W-:-:S00]  /*a5c0*/  NOP ;  /* 0x0000000000007918 */ /* 0x000fc00000000000 */
        /* <DEDUP_REMOVED lines=11> */
.L_x_348:


//--------------------- .nv.global.init           --------------------------
	.section	.nv.global.init,"aw",@progbits
.nv.global.init:
	.type		$str$22,@object
	.size		$str$22,($str$23 - $str$22)
$str$22:
        /*0000*/ 	.byte	0x6b, 0x5f, 0x74, 0x69, 0x6c, 0x65, 0x5f, 0x63, 0x6f, 0x75, 0x6e, 0x74, 0x20, 0x3e, 0x3d, 0x20
        /*0010*/ 	.byte	0x31, 0x00
	.type		$str$23,@object
	.size		$str$23,(__unnamed_1 - $str$23)
$str$23:
        /*0012*/ 	.byte	0x2f, 0x74, 0x6d, 0x70, 0x2f, 0x63, 0x75, 0x74, 0x6c, 0x61, 0x73, 0x73, 0x5f, 0x73, 0x77, 0x65
        /*0022*/ 	.byte	0x65, 0x70, 0x5f, 0x73, 0x72, 0x63, 0x2f, 0x69, 0x6e, 0x63, 0x6c, 0x75, 0x64, 0x65, 0x2f, 0x63
        /*0032*/ 	.byte	0x75, 0x74, 0x6c, 0x61, 0x73, 0x73, 0x2f, 0x67, 0x65, 0x6d, 0x6d, 0x2f, 0x63, 0x6f, 0x6c, 0x6c
        /*0042*/ 	.byte	0x65, 0x63, 0x74, 0x69, 0x76, 0x65, 0x2f, 0x73, 0x6d, 0x39, 0x30, 0x5f, 0x6d, 0x6d, 0x61, 0x5f
        /*0052*/ 	.byte	0x74, 0x6d, 0x61, 0x5f, 0x67, 0x6d, 0x6d, 0x61, 0x5f, 0x73, 0x73, 0x5f, 0x77, 0x61, 0x72, 0x70
        /*0062*/ 	.byte	0x73, 0x70, 0x65, 0x63, 0x69, 0x61, 0x6c, 0x69, 0x7a, 0x65, 0x64, 0x2e, 0x68, 0x70, 0x70, 0x00
	.type		__unnamed_1,@object
	.size		__unnamed_1,(.L_0 - __unnamed_1)
__unnamed_1:
        /*0072*/ 	.byte	0x76, 0x6f, 0x69, 0x64, 0x20, 0x63, 0x75, 0x74, 0x6c, 0x61, 0x73, 0x73, 0x3a, 0x3a, 0x67, 0x65
        /* <DEDUP_REMOVED lines=172> */
        /*0b42*/ 	.byte	0x6e, 0x74, 0x69, 0x74, 0x79, 0x5d, 0x00
.L_0:


//--------------------- .nv.shared._ZN7cutlass13device_kernelINS_4gemm6kernel13GemmUniversalIN4cute5tupleIJiiiiEEENS1_10collective13CollectiveMmaINS1_34MainloopSm90TmaGmmaWarpSpecializedILi11ENS5_IJNS4_1CILi4EEENSA_ILi1EEESC_EEENS1_32KernelTmaWarpSpecializedPingpongEEENS5_IJNSA_ILi64EEENSA_ILi256EEESG_EEEaNS5_IJlSC_lEEEaSJ_NS4_8TiledMMAINS4_8MMA_AtomIJNS4_4SM904GMMA27MMA_64x256x32_S32S8S8_SS_TNEEEENS4_6LayoutINS5_IJSC_SC_SC_EEENS5_IJNSA_ILi0EEESS_SS_EEEEENS5_IJNS4_10UnderscoreESV_SV_EEEEENS4_13SM90_TMA_LOADENS4_14ComposedLayoutINS4_7SwizzleILi2ELi4ELi3EEENS4_18smem_ptr_flag_bitsILi8EEENSQ_INS5_IJNSA_ILi8EEESG_EEENS5_IJSG_SC_EEEEEEEvNS4_8identityENS4_23SM90_TMA_LOAD_MULTICASTES18_vS19_EENS_8epilogue10collective6detail29Sm90TmaWarpSpecializedAdapterINS1D_15DefaultEpilogueIaSJ_SJ_NS1C_6thread17LinearCombinationIaLi1EiiLNS1H_9ScaleType4KindE0ELNS_15FloatRoundStyleE2EaEENS1_15EpilogueDefaultEEEEEvvEEEEvNT_6ParamsE --------------------------
	.section	.nv.shared._ZN7cutlass13device_kernelINS_4gemm6kernel13GemmUniversalIN4cute5tupleIJiiiiEEENS1_10collective13CollectiveMmaINS1_34MainloopSm90TmaGmmaWarpSpecializedILi11ENS5_IJNS4_1CILi4EEENSA_ILi1EEESC_EEENS1_32KernelTmaWarpSpecializedPingpongEEENS5_IJNSA_ILi64EEENSA_ILi256EEESG_EEEaNS5_IJlSC_lEEEaSJ_NS4_8TiledMMAINS4_8MMA_AtomIJNS4_4SM904GMMA27MMA_64x256x32_S32S8S8_SS_TNEEEENS4_6LayoutINS5_IJSC_SC_SC_EEENS5_IJNSA_ILi0EEESS_SS_EEEEENS5_IJNS4_10UnderscoreESV_SV_EEEEENS4_13SM90_TMA_LOADENS4_14ComposedLayoutINS4_7SwizzleILi2ELi4ELi3EEENS4_18smem_ptr_flag_bitsILi8EEENSQ_INS5_IJNSA_ILi8EEESG_EEENS5_IJSG_SC_EEEEEEEvNS4_8identityENS4_23SM90_TMA_LOAD_MULTICASTES18_vS19_EENS_8epilogue10collective6detail29Sm90TmaWarpSpecializedAdapterINS1D_15DefaultEpilogueIaSJ_SJ_NS1C_6thread17LinearCombinationIaLi1EiiLNS1H_9ScaleType4KindE0ELNS_15FloatRoundStyleE2EaEENS1_15EpilogueDefaultEEEEEvvEEEEvNT_6ParamsE,"aw",@nobits
	.sectionflags	@""
	.align	16
	.zero		1024


//--------------------- .nv.shared.reserved.0     --------------------------
	.section	.nv.shared.reserved.0,"aw",@nobits
	.weak		__nv_reservedSMEM_offset_0_alias
	.size		__nv_reservedSMEM_offset_0_alias, 0, 0
	.other		__nv_reservedSMEM_offset_0_alias,@"STO_CUDA_RESERVED_SHARED STV_DEFAULT"
__nv_reservedSMEM_offset_0_alias:
	.zero		0


//--------------------- .nv.global                --------------------------
	.section	.nv.global,"aw",@nobits
.nv.global:
	.type		_ZN40_INTERNAL_c6ad9d59_4_k_cu_d82a5218_298024cute1_E,@object
	.size		_ZN40_INTERNAL_c6ad9d59_4_k_cu_d82a5218_298024cute1_E,(_ZN40_INTERNAL_c6ad9d59_4_k_cu_d82a5218_298024cuda3std3__45__cpo6cbeginE - _ZN40_INTERNAL_c6ad9d59_4_k_cu_d82a5218_298024cute1_E)
_ZN40_INTERNAL_c6ad9d59_4_k_cu_d82a5218_298024cute1_E:
	.zero		1
	.type		_ZN40_INTERNAL_c6ad9d59_4_k_cu_d82a5218_298024cuda3std3__45__cpo6cbeginE,@object
	.size		_ZN40_INTERNAL_c6ad9d59_4_k_cu_d82a5218_298024cuda3std3__45__cpo6cbeginE,(_ZN40_INTERNAL_c6ad9d59_4_k_cu_d82a5218_298024cuda3std3__48in_placeE - _ZN40_INTERNAL_c6ad9d59_4_k_cu_d82a5218_298024cuda3std3__45__cpo6cbeginE)
_ZN40_INTERNAL_c6ad9d59_4_k_cu_d82a5218_298024cuda3std3__45__cpo6cbeginE:
	.zero		1
	.type		_ZN40_INTERNAL_c6ad9d59_4_k_cu_d82a5218_298024cuda3std3__48in_placeE,@object
	.size		_ZN40_INTERNAL_c6ad9d59_4_k_cu_d82a5218_298024cuda3std3__48in_placeE,(_ZN40_INTERNAL_c6ad9d59_4_k_cu_d82a5218_298024cuda3std6ranges3__45__cpo9iter_moveE - _ZN40_INTERNAL_c6ad9d59_4_k_cu_d82a5218_298024cuda3std3__48in_placeE)
_ZN40_INTERNAL_c6ad9d59_4_k_cu_d82a5218_298024cuda3std3__48in_placeE:
	.zero		1
	.type		_ZN40_INTERNAL_c6ad9d59_4_k_cu_d82a5218_298024cuda3std6ranges3__45__cpo9iter_moveE,@object
	.size		_ZN40_INTERNAL_c6ad9d59_4_k_cu_d82a5218_298024cuda3std6ranges3__45__cpo9iter_moveE,(_ZN40_INTERNAL_c6ad9d59_4_k_cu_d82a5218_298024cuda3std3__45__cpo5beginE - _ZN40_INTERNAL_c6ad9d59_4_k_cu_d82a5218_298024cuda3std6ranges3__45__cpo9iter_moveE)
_ZN40_INTERNAL_c6ad9d59_4_k_cu_d82a5218_298024cuda3std6ranges3__45__cpo9iter_moveE:
	.zero		1
	.type		_ZN40_INTERNAL_c6ad9d59_4_k_cu_d82a5218_298024cuda3std3__45__cpo5beginE,@object
	.size		_ZN40_INTERNAL_c6ad9d59_4_k_cu_d82a5218_298024cuda3std3__45__cpo5beginE,(_ZN40_INTERNAL_c6ad9d59_4_k_cu_d82a5218_298024cuda3std3__442_GLOBAL__N__c6ad9d59_4_k_cu_d82a5218_298026ignoreE - _ZN40_INTERNAL_c6ad9d59_4_k_cu_d82a5218_298024cuda3std3__45__cpo5beginE)
_ZN40_INTERNAL_c6ad9d59_4_k_cu_d82a5218_298024cuda3std3__45__cpo5beginE:
	.zero		1
	.type		_ZN40_INTERNAL_c6ad9d59_4_k_cu_d82a5218_298024cuda3std3__442_GLOBAL__N__c6ad9d59_4_k_cu_d82a5218_298026ignoreE,@object
	.size		_ZN40_INTERNAL_c6ad9d59_4_k_cu_d82a5218_298024cuda3std3__442_GLOBAL__N__c6ad9d59_4_k_cu_d82a5218_298026ignoreE,(_ZN40_INTERNAL_c6ad9d59_4_k_cu_d82a5218_298024cute7productE - _ZN40_INTERNAL_c6ad9d59_4_k_cu_d82a5218_298024cuda3std3__442_GLOBAL__N__c6ad9d59_4_k_cu_d82a5218_298026ignoreE)
_ZN40_INTERNAL_c6ad9d59_4_k_cu_d82a5218_298024cuda3std3__442_GLOBAL__N__c6ad9d59_4_k_cu_d82a5218_298026ignoreE:
	.zero		1
	.type		_ZN40_INTERNAL_c6ad9d59_4_k_cu_d82a5218_298024cute7productE,@object
	.size		_ZN40_INTERNAL_c6ad9d59_4_k_cu_d82a5218_298024cute7productE,(_ZN40_INTERNAL_c6ad9d59_4_k_cu_d82a5218_298024cuda3std3__45__cpo3endE - _ZN40_INTERNAL_c6ad9d59_4_k_cu_d82a5218_298024cute7productE)
_ZN40_INTERNAL_c6ad9d59_4_k_cu_d82a5218_298024cute7productE:
	.zero		1
	.type		_ZN40_INTERNAL_c6ad9d59_4_k_cu_d82a5218_298024cuda3std3__45__cpo3endE,@object
	.size		_ZN40_INTERNAL_c6ad9d59_4_k_cu_d82a5218_298024cuda3std3__45__cpo3endE,(_ZN40_INTERNAL_c6ad9d59_4_k_cu_d82a5218_298024cuda3std3__419piecewise_constructE - _ZN40_INTERNAL_c6ad9d59_4_k_cu_d82a5218_298024cuda3std3__45__cpo3endE)
_ZN40_INTERNAL_c6ad9d59_4_k_cu_d82a5218_298024cuda3std3__45__cpo3endE:
	.zero		1
	.type		_ZN40_INTERNAL_c6ad9d59_4_k_cu_d82a5218_298024cuda3std3__419piecewise_constructE,@object
	.size		_ZN40_INTERNAL_c6ad9d59_4_k_cu_d82a5218_298024cuda3std3__419piecewise_constructE,(_ZN40_INTERNAL_c6ad9d59_4_k_cu_d82a5218_298024cuda3std3__45__cpo4cendE - _ZN40_INTERNAL_c6ad9d59_4_k_cu_d82a5218_298024cuda3std3__419piecewise_constructE)
_ZN40_INTERNAL_c6ad9d59_4_k_cu_d82a5218_298024cuda3std3__419piecewise_constructE:
	.zero		1
	.type		_ZN40_INTERNAL_c6ad9d59_4_k_cu_d82a5218_298024cuda3std3__45__cpo4cendE,@object
	.size		_ZN40_INTERNAL_c6ad9d59_4_k_cu_d82a5218_298024cuda3std3__45__cpo4cendE,(_ZN40_INTERNAL_c6ad9d59_4_k_cu_d82a5218_298024cuda3std6ranges3__45__cpo4swapE - _ZN40_INTERNAL_c6ad9d59_4_k_cu_d82a5218_298024cuda3std3__45__cpo4cendE)
_ZN40_INTERNAL_c6ad9d59_4_k_cu_d82a5218_298024cuda3std3__45__cpo4cendE:
	.zero		1
	.type		_ZN40_INTERNAL_c6ad9d59_4_k_cu_d82a5218_298024cuda3std6ranges3__45__cpo4swapE,@object
	.size		_ZN40_INTERNAL_c6ad9d59_4_k_cu_d82a5218_298024cuda3std6ranges3__45__cpo4swapE,(.L_8 - _ZN40_INTERNAL_c6ad9d59_4_k_cu_d82a5218_298024cuda3std6ranges3__45__cpo4swapE)
_ZN40_INTERNAL_c6ad9d59_4_k_cu_d82a5218_298024cuda3std6ranges3__45__cpo4swapE:
	.zero		1
.L_8:


//--------------------- .nv.constant0._ZN7cutlass13device_kernelINS_4gemm6kernel13GemmUniversalIN4cute5tupleIJiiiiEEENS1_10collective13CollectiveMmaINS1_34MainloopSm90TmaGmmaWarpSpecializedILi11ENS5_IJNS4_1CILi4EEENSA_ILi1EEESC_EEENS1_32KernelTmaWarpSpecializedPingpongEEENS5_IJNSA_ILi64EEENSA_ILi256EEESG_EEEaNS5_IJlSC_lEEEaSJ_NS4_8TiledMMAINS4_8MMA_AtomIJNS4_4SM904GMMA27MMA_64x256x32_S32S8S8_SS_TNEEEENS4_6LayoutINS5_IJSC_SC_SC_EEENS5_IJNSA_ILi0EEESS_SS_EEEEENS5_IJNS4_10UnderscoreESV_SV_EEEEENS4_13SM90_TMA_LOADENS4_14ComposedLayoutINS4_7SwizzleILi2ELi4ELi3EEENS4_18smem_ptr_flag_bitsILi8EEENSQ_INS5_IJNSA_ILi8EEESG_EEENS5_IJSG_SC_EEEEEEEvNS4_8identityENS4_23SM90_TMA_LOAD_MULTICASTES18_vS19_EENS_8epilogue10collective6detail29Sm90TmaWarpSpecializedAdapterINS1D_15DefaultEpilogueIaSJ_SJ_NS1C_6thread17LinearCombinationIaLi1EiiLNS1H_9ScaleType4KindE0ELNS_15FloatRoundStyleE2EaEENS1_15EpilogueDefaultEEEEEvvEEEEvNT_6ParamsE --------------------------
	.section	.nv.constant0._ZN7cutlass13device_kernelINS_4gemm6kernel13GemmUniversalIN4cute5tupleIJiiiiEEENS1_10collective13CollectiveMmaINS1_34MainloopSm90TmaGmmaWarpSpecializedILi11ENS5_IJNS4_1CILi4EEENSA_ILi1EEESC_EEENS1_32KernelTmaWarpSpecializedPingpongEEENS5_IJNSA_ILi64EEENSA_ILi256EEESG_EEEaNS5_IJlSC_lEEEaSJ_NS4_8TiledMMAINS4_8MMA_AtomIJNS4_4SM904GMMA27MMA_64x256x32_S32S8S8_SS_TNEEEENS4_6LayoutINS5_IJSC_SC_SC_EEENS5_IJNSA_ILi0EEESS_SS_EEEEENS5_IJNS4_10UnderscoreESV_SV_EEEEENS4_13SM90_TMA_LOADENS4_14ComposedLayoutINS4_7SwizzleILi2ELi4ELi3EEENS4_18smem_ptr_flag_bitsILi8EEENSQ_INS5_IJNSA_ILi8EEESG_EEENS5_IJSG_SC_EEEEEEEvNS4_8identityENS4_23SM90_TMA_LOAD_MULTICASTES18_vS19_EENS_8epilogue10collective6detail29Sm90TmaWarpSpecializedAdapterINS1D_15DefaultEpilogueIaSJ_SJ_NS1C_6thread17LinearCombinationIaLi1EiiLNS1H_9ScaleType4KindE0ELNS_15FloatRoundStyleE2EaEENS1_15EpilogueDefaultEEEEEvvEEEEvNT_6ParamsE,"a",@progbits
	.sectionflags	@""
	.align	4
.nv.constant0._ZN7cutlass13device_kernelINS_4gemm6kernel13GemmUniversalIN4cute5tupleIJiiiiEEENS1_10collective13CollectiveMmaINS1_34MainloopSm90TmaGmmaWarpSpecializedILi11ENS5_IJNS4_1CILi4EEENSA_ILi1EEESC_EEENS1_32KernelTmaWarpSpecializedPingpongEEENS5_IJNSA_ILi64EEENSA_ILi256EEESG_EEEaNS5_IJlSC_lEEEaSJ_NS4_8TiledMMAINS4_8MMA_AtomIJNS4_4SM904GMMA27MMA_64x256x32_S32S8S8_SS_TNEEEENS4_6LayoutINS5_IJSC_SC_SC_EEENS5_IJNSA_ILi0EEESS_SS_EEEEENS5_IJNS4_10UnderscoreESV_SV_EEEEENS4_13SM90_TMA_LOADENS4_14ComposedLayoutINS4_7SwizzleILi2ELi4ELi3EEENS4_18smem_ptr_flag_bitsILi8EEENSQ_INS5_IJNSA_ILi8EEESG_EEENS5_IJSG_SC_EEEEEEEvNS4_8identityENS4_23SM90_TMA_LOAD_MULTICASTES18_vS19_EENS_8epilogue10collective6detail29Sm90TmaWarpSpecializedAdapterINS1D_15DefaultEpilogueIaSJ_SJ_NS1C_6thread17LinearCombinationIaLi1EiiLNS1H_9ScaleType4KindE0ELNS_15FloatRoundStyleE2EaEENS1_15EpilogueDefaultEEEEEvvEEEEvNT_6ParamsE:
	.zero		1664


//--------------------- SYMBOLS --------------------------

	.type		.nv.reservedSmem.offset0,@object
	.size		.nv.reservedSmem.offset0,0x4
	.type		__assertfail,@function
